// auto-generated by cutlass_sweep.gemm — config: {"arch": "sm_90", "cluster_m": 1, "cluster_n": 1, "dtype": "int8", "dtype_b": "int8", "layout": "nt", "stages": 0, "tile_k": 32, "tile_m": 256, "tile_n": 160}
#include "cutlass/cutlass.h"
#include "cutlass/gemm/collective/collective_builder.hpp"
#include "cutlass/gemm/device/gemm_universal_adapter.h"
#include "cutlass/gemm/kernel/gemm_universal.hpp"
#include "cutlass/epilogue/collective/collective_builder.hpp"

using ElemA = int8_t;
using ElemB = int8_t;
using ElemCD = int8_t;
using Acc  = int32_t;
using TileShape    = cute::Shape<cute::_256, cute::_160, cute::_32>;
using ClusterShape = cute::Shape<cute::_1, cute::_1, cute::_1>;

using CollectiveEpilogue = typename cutlass::epilogue::collective::CollectiveBuilder<
    cutlass::arch::Sm90, cutlass::arch::OpClassTensorOp,
    TileShape, ClusterShape,
    cutlass::epilogue::collective::EpilogueTileAuto,
    Acc, Acc,
    ElemCD, cutlass::layout::RowMajor, 128 / cutlass::sizeof_bits<ElemCD>::value,
    ElemCD, cutlass::layout::RowMajor, 128 / cutlass::sizeof_bits<ElemCD>::value,
    cutlass::epilogue::collective::EpilogueScheduleAuto
  >::CollectiveOp;

using CollectiveMainloop = typename cutlass::gemm::collective::CollectiveBuilder<
    cutlass::arch::Sm90, cutlass::arch::OpClassTensorOp,
    ElemA, cutlass::layout::RowMajor, 128 / cutlass::sizeof_bits<ElemA>::value,
    ElemB, cutlass::layout::ColumnMajor, 128 / cutlass::sizeof_bits<ElemB>::value,
    Acc,
    TileShape, ClusterShape,
    cutlass::gemm::collective::StageCountAutoCarveout<static_cast<int>(sizeof(typename CollectiveEpilogue::SharedStorage))>,
    cutlass::gemm::collective::KernelScheduleAuto
  >::CollectiveOp;

using GemmKernel = cutlass::gemm::kernel::GemmUniversal<
    cute::Shape<int,int,int,int>,
    CollectiveMainloop,
    CollectiveEpilogue
>;
using Gemm = cutlass::gemm::device::GemmUniversalAdapter<GemmKernel>;

// Force the device kernel symbol into the cubin without needing a host main.
auto* _anchor = &cutlass::device_kernel<GemmKernel>;


// ===== COMPILED SASS (sm_90a) =====

	.target	sm_90a

	.elftype	@"ET_EXEC"


//--------------------- .note.nv.tkinfo           --------------------------
	.section	.note.nv.tkinfo,"",@"SHT_NOTE"
	.sectionflags	@"SHF_NOTE_NV_TKINFO"
	.tkinfo
        /*0018*/ 	.word	0x00000002
        /*0030*/ 	.string	""
        /*0030*/ 	.string	"ptxas"
        /*0030*/ 	.string	"Cuda compilation tools, release 13.0, V13.0.88"
        /*0030*/ 	.string	"Build cuda_13.0.r13.0/compiler.36424714_0"
        /*0030*/ 	.string	"-arch sm_90a -m 64 "



//--------------------- .note.nv.cuinfo           --------------------------
	.section	.note.nv.cuinfo,"",@"SHT_NOTE"
	.sectionflags	@"SHF_NOTE_NV_CUINFO"
        /*0018*/ 	.short	0x0002
        /*001a*/ 	.short	0x005a
        /*001c*/ 	.short	0x0082
	.zero		2


//--------------------- .nv.info                  --------------------------
	.section	.nv.info,"",@"SHT_CUDA_INFO"
	.align	4


	//----- nvinfo : EIATTR_REGCOUNT
	.align		4
        /*0000*/ 	.byte	0x04, 0x2f
        /*0002*/ 	.short	(.L_15 - .L_14)
	.align		4
.L_14:
        /*0004*/ 	.word	index@(_ZN7cutlass13device_kernelINS_4gemm6kernel13GemmUniversalIN4cute5tupleIJiiiiEEENS1_10collective13CollectiveMmaINS1_34MainloopSm90TmaGmmaWarpSpecializedILi17ENS5_IJNS4_1CILi1EEESB_SB_EEENS1_35KernelTmaWarpSpecializedCooperativeEEENS5_IJNSA_ILi256EEENSA_ILi160EEENSA_ILi32EEEEEEaNS5_IJlSB_lEEEaSJ_NS4_8TiledMMAINS4_8MMA_AtomIJNS4_4SM904GMMA26MMA_64x32x32_S32S8S8_SS_TNEEEENS4_6LayoutINS5_IJNSA_ILi2EEESB_SB_EEENS5_IJSB_NSA_ILi0EEEST_EEEEENS5_IJNS4_10UnderscoreESW_SW_EEEEENS4_13SM90_TMA_LOADENS4_14ComposedLayoutINS4_7SwizzleILi1ELi4ELi3EEENS4_18smem_ptr_flag_bitsILi8EEENSQ_INS5_IJNSA_ILi8EEESH_EEENS5_IJSH_SB_EEEEEEEvNS4_8identityESZ_S19_vS1A_EENS_8epilogue10collective6detail29Sm90TmaWarpSpecializedAdapterINS1D_15DefaultEpilogueIaSJ_SJ_NS1C_6thread17LinearCombinationIaLi1EiiLNS1H_9ScaleType4KindE0ELNS_15FloatRoundStyleE2EaEENS1_15EpilogueDefaultEEEEEvvEEEEvNT_6ParamsE)
        /*0008*/ 	.word	0x000000a8


	//----- nvinfo : EIATTR_FRAME_SIZE
	.align		4
.L_15:
        /*000c*/ 	.byte	0x04, 0x11
        /*000e*/ 	.short	(.L_17 - .L_16)
	.align		4
.L_16:
        /*0010*/ 	.word	index@(_ZN7cutlass13device_kernelINS_4gemm6kernel13GemmUniversalIN4cute5tupleIJiiiiEEENS1_10collective13CollectiveMmaINS1_34MainloopSm90TmaGmmaWarpSpecializedILi17ENS5_IJNS4_1CILi1EEESB_SB_EEENS1_35KernelTmaWarpSpecializedCooperativeEEENS5_IJNSA_ILi256EEENSA_ILi160EEENSA_ILi32EEEEEEaNS5_IJlSB_lEEEaSJ_NS4_8TiledMMAINS4_8MMA_AtomIJNS4_4SM904GMMA26MMA_64x32x32_S32S8S8_SS_TNEEEENS4_6LayoutINS5_IJNSA_ILi2EEESB_SB_EEENS5_IJSB_NSA_ILi0EEEST_EEEEENS5_IJNS4_10UnderscoreESW_SW_EEEEENS4_13SM90_TMA_LOADENS4_14ComposedLayoutINS4_7SwizzleILi1ELi4ELi3EEENS4_18smem_ptr_flag_bitsILi8EEENSQ_INS5_IJNSA_ILi8EEESH_EEENS5_IJSH_SB_EEEEEEEvNS4_8identityESZ_S19_vS1A_EENS_8epilogue10collective6detail29Sm90TmaWarpSpecializedAdapterINS1D_15DefaultEpilogueIaSJ_SJ_NS1C_6thread17LinearCombinationIaLi1EiiLNS1H_9ScaleType4KindE0ELNS_15FloatRoundStyleE2EaEENS1_15EpilogueDefaultEEEEEvvEEEEvNT_6ParamsE)
        /*0014*/ 	.word	0x00000000


	//----- nvinfo : EIATTR_MIN_STACK_SIZE
	.align		4
.L_17:
        /*0018*/ 	.byte	0x04, 0x12
        /*001a*/ 	.short	(.L_19 - .L_18)
	.align		4
.L_18:
        /*001c*/ 	.word	index@(_ZN7cutlass13device_kernelINS_4gemm6kernel13GemmUniversalIN4cute5tupleIJiiiiEEENS1_10collective13CollectiveMmaINS1_34MainloopSm90TmaGmmaWarpSpecializedILi17ENS5_IJNS4_1CILi1EEESB_SB_EEENS1_35KernelTmaWarpSpecializedCooperativeEEENS5_IJNSA_ILi256EEENSA_ILi160EEENSA_ILi32EEEEEEaNS5_IJlSB_lEEEaSJ_NS4_8TiledMMAINS4_8MMA_AtomIJNS4_4SM904GMMA26MMA_64x32x32_S32S8S8_SS_TNEEEENS4_6LayoutINS5_IJNSA_ILi2EEESB_SB_EEENS5_IJSB_NSA_ILi0EEEST_EEEEENS5_IJNS4_10UnderscoreESW_SW_EEEEENS4_13SM90_TMA_LOADENS4_14ComposedLayoutINS4_7SwizzleILi1ELi4ELi3EEENS4_18smem_ptr_flag_bitsILi8EEENSQ_INS5_IJNSA_ILi8EEESH_EEENS5_IJSH_SB_EEEEEEEvNS4_8identityESZ_S19_vS1A_EENS_8epilogue10collective6detail29Sm90TmaWarpSpecializedAdapterINS1D_15DefaultEpilogueIaSJ_SJ_NS1C_6thread17LinearCombinationIaLi1EiiLNS1H_9ScaleType4KindE0ELNS_15FloatRoundStyleE2EaEENS1_15EpilogueDefaultEEEEEvvEEEEvNT_6ParamsE)
        /*0020*/ 	.word	0x00000000
.L_19:


//--------------------- .nv.compat                --------------------------
	.section	.nv.compat,"",@"SHT_CUDA_COMPAT_INFO"
	.align	4
        /*0000*/ 	.byte	0x02, 0x09, 0x01, 0x00, 0x02, 0x02, 0x04, 0x00, 0x02, 0x05, 0x05, 0x00, 0x03, 0x07, 0x01, 0x01
        /*0010*/ 	.byte	0x02, 0x03, 0x01, 0x00, 0x02, 0x06, 0x01, 0x00, 0x04, 0x0b, 0x08, 0x00, 0x00, 0x00, 0x00, 0x00
        /*0020*/ 	.byte	0x00, 0x00, 0x00, 0x00


//--------------------- .nv.info._ZN7cutlass13device_kernelINS_4gemm6kernel13GemmUniversalIN4cute5tupleIJiiiiEEENS1_10collective13CollectiveMmaINS1_34MainloopSm90TmaGmmaWarpSpecializedILi17ENS5_IJNS4_1CILi1EEESB_SB_EEENS1_35KernelTmaWarpSpecializedCooperativeEEENS5_IJNSA_ILi256EEENSA_ILi160EEENSA_ILi32EEEEEEaNS5_IJlSB_lEEEaSJ_NS4_8TiledMMAINS4_8MMA_AtomIJNS4_4SM904GMMA26MMA_64x32x32_S32S8S8_SS_TNEEEENS4_6LayoutINS5_IJNSA_ILi2EEESB_SB_EEENS5_IJSB_NSA_ILi0EEEST_EEEEENS5_IJNS4_10UnderscoreESW_SW_EEEEENS4_13SM90_TMA_LOADENS4_14ComposedLayoutINS4_7SwizzleILi1ELi4ELi3EEENS4_18smem_ptr_flag_bitsILi8EEENSQ_INS5_IJNSA_ILi8EEESH_EEENS5_IJSH_SB_EEEEEEEvNS4_8identityESZ_S19_vS1A_EENS_8epilogue10collective6detail29Sm90TmaWarpSpecializedAdapterINS1D_15DefaultEpilogueIaSJ_SJ_NS1C_6thread17LinearCombinationIaLi1EiiLNS1H_9ScaleType4KindE0ELNS_15FloatRoundStyleE2EaEENS1_15EpilogueDefaultEEEEEvvEEEEvNT_6ParamsE --------------------------
	.section	.nv.info._ZN7cutlass13device_kernelINS_4gemm6kernel13GemmUniversalIN4cute5tupleIJiiiiEEENS1_10collective13CollectiveMmaINS1_34MainloopSm90TmaGmmaWarpSpecializedILi17ENS5_IJNS4_1CILi1EEESB_SB_EEENS1_35KernelTmaWarpSpecializedCooperativeEEENS5_IJNSA_ILi256EEENSA_ILi160EEENSA_ILi32EEEEEEaNS5_IJlSB_lEEEaSJ_NS4_8TiledMMAINS4_8MMA_AtomIJNS4_4SM904GMMA26MMA_64x32x32_S32S8S8_SS_TNEEEENS4_6LayoutINS5_IJNSA_ILi2EEESB_SB_EEENS5_IJSB_NSA_ILi0EEEST_EEEEENS5_IJNS4_10UnderscoreESW_SW_EEEEENS4_13SM90_TMA_LOADENS4_14ComposedLayoutINS4_7SwizzleILi1ELi4ELi3EEENS4_18smem_ptr_flag_bitsILi8EEENSQ_INS5_IJNSA_ILi8EEESH_EEENS5_IJSH_SB_EEEEEEEvNS4_8identityESZ_S19_vS1A_EENS_8epilogue10collective6detail29Sm90TmaWarpSpecializedAdapterINS1D_15DefaultEpilogueIaSJ_SJ_NS1C_6thread17LinearCombinationIaLi1EiiLNS1H_9ScaleType4KindE0ELNS_15FloatRoundStyleE2EaEENS1_15EpilogueDefaultEEEEEvvEEEEvNT_6ParamsE,"",@"SHT_CUDA_INFO"
	.sectionflags	@""
	.align	4


	//----- nvinfo : EIATTR_CUDA_API_VERSION
	.align		4
        /*0000*/ 	.byte	0x04, 0x37
        /*0002*/ 	.short	(.L_21 - .L_20)
.L_20:
        /*0004*/ 	.word	0x00000082


	//----- nvinfo : EIATTR_KPARAM_INFO
	.align		4
.L_21:
        /*0008*/ 	.byte	0x04, 0x17
        /*000a*/ 	.short	(.L_23 - .L_22)
.L_22:
        /*000c*/ 	.word	0x00000000
        /*0010*/ 	.short	0x0000
        /*0012*/ 	.short	0x0070
        /*0014*/ 	.byte	0x00, 0xf0, 0x01, 0x10


	//----- nvinfo : EIATTR_SPARSE_MMA_MASK
	.align		4
.L_23:
        /*0018*/ 	.byte	0x03, 0x50
        /*001a*/ 	.short	0x0000


	//----- nvinfo : EIATTR_MAXREG_COUNT
	.align		4
        /*001c*/ 	.byte	0x03, 0x1b
        /*001e*/ 	.short	0x00a8


	//----- nvinfo : EIATTR_NUM_BARRIERS
	.align		4
        /*0020*/ 	.byte	0x02, 0x4c
        /*0022*/ 	.byte	0x01
	.zero		1


	//----- nvinfo : EIATTR_EXTERNS
	.align		4
        /*0024*/ 	.byte	0x04, 0x0f
        /*0026*/ 	.short	(.L_25 - .L_24)


	//   ....[0]....
	.align		4
.L_24:
        /*0028*/ 	.word	index@(__assertfail)


	//----- nvinfo : EIATTR_MERCURY_ISA_VERSION
	.align		4
.L_25:
        /*002c*/ 	.byte	0x03, 0x5f
        /*002e*/ 	.short	0x0101


	//----- nvinfo : EIATTR_INT_WARP_WIDE_INSTR_OFFSETS
	.align		4
        /*0030*/ 	.byte	0x04, 0x31
        /*0032*/ 	.short	(.L_27 - .L_26)


	//   ....[0]....
.L_26:
        /*0034*/ 	.word	0x000006c0


	//   ....[1]....
        /*0038*/ 	.word	0x000006d0


	//   ....[2]....
        /*003c*/ 	.word	0x00000760


	//----- nvinfo : EIATTR_COOP_GROUP_MASK_REGIDS
	.align		4
.L_27:
        /*0040*/ 	.byte	0x04, 0x29
        /*0042*/ 	.short	(.L_29 - .L_28)


	//   ....[0]....
.L_28:
        /*0044*/ 	.word	0xffffffff


	//   ....[1]....
        /*0048*/ 	.word	0xffffffff


	//   ....[2]....
        /*004c*/ 	.word	0xffffffff


	//   ....[3]....
        /*0050*/ 	.word	0xffffffff


	//   ....[4]....
        /*0054*/ 	.word	0xffffffff


	//----- nvinfo : EIATTR_COOP_GROUP_INSTR_OFFSETS
	.align		4
.L_29:
        /*0058*/ 	.byte	0x04, 0x28
        /*005a*/ 	.short	(.L_31 - .L_30)


	//   ....[0]....
.L_30:
        /*005c*/ 	.word	0x00000060


	//   ....[1]....
        /*0060*/ 	.word	0x00000070


	//   ....[2]....
        /*0064*/ 	.word	0x00000190


	//   ....[3]....
        /*0068*/ 	.word	0x00000570


	//   ....[4]....
        /*006c*/ 	.word	0x000012e0


	//----- nvinfo : EIATTR_REG_RECONFIG
	.align		4
.L_31:
        /*0070*/ 	.byte	0x01, 0x54
	.zero		2


	//----- nvinfo : EIATTR_SYSCALL_OFFSETS
	.align		4
        /*0074*/ 	.byte	0x04, 0x46
        /*0076*/ 	.short	(.L_33 - .L_32)


	//   ....[0]....
.L_32:
        /*0078*/ 	.word	0x000014b0


	//----- nvinfo : EIATTR_MBARRIER_INSTR_OFFSETS
	.align		4
.L_33:
        /*007c*/ 	.byte	0x04, 0x39
        /*007e*/ 	.short	(.L_35 - .L_34)


	//   ....[0]....
.L_34:
        /*0080*/ 	.word	0x00000330
        /*0084*/ 	.word	0x000000ff
        /*0088*/ 	.word	0x00000000
        /*008c*/ 	.short	0x0100
        /*008e*/ 	.byte	0x08
	.zero		1


	//   ....[1]....
        /*0090*/ 	.word	0x00000340
        /*0094*/ 	.word	0x000000ff
        /*0098*/ 	.word	0x00000088
        /*009c*/ 	.short	0x0100
        /*009e*/ 	.byte	0x08
	.zero		1


	//   ....[2]....
        /*00a0*/ 	.word	0x00000350
        /*00a4*/ 	.word	0x000000ff
        /*00a8*/ 	.word	0x00000008
        /*00ac*/ 	.short	0x0100
        /*00ae*/ 	.byte	0x08
	.zero		1


	//   ....[3]....
        /*00b0*/ 	.word	0x00000360
        /*00b4*/ 	.word	0x000000ff
        /*00b8*/ 	.word	0x00000090
        /*00bc*/ 	.short	0x0100
        /*00be*/ 	.byte	0x08
	.zero		1


	//   ....[4]....
        /*00c0*/ 	.word	0x00000370
        /*00c4*/ 	.word	0x000000ff
        /*00c8*/ 	.word	0x00000010
        /*00cc*/ 	.short	0x0100
        /*00ce*/ 	.byte	0x08
	.zero		1


	//   ....[5]....
        /*00d0*/ 	.word	0x00000380
        /*00d4*/ 	.word	0x000000ff
        /*00d8*/ 	.word	0x00000098
        /*00dc*/ 	.short	0x0100
        /*00de*/ 	.byte	0x08
	.zero		1


	//   ....[6]....
        /*00e0*/ 	.word	0x00000390
        /*00e4*/ 	.word	0x000000ff
        /*00e8*/ 	.word	0x00000018
        /*00ec*/ 	.short	0x0100
        /*00ee*/ 	.byte	0x08
	.zero		1


	//   ....[7]....
        /*00f0*/ 	.word	0x000003a0
        /*00f4*/ 	.word	0x000000ff
        /*00f8*/ 	.word	0x000000a0
        /*00fc*/ 	.short	0x0100
        /*00fe*/ 	.byte	0x08
	.zero		1


	//   ....[8]....
        /*0100*/ 	.word	0x000003b0
        /*0104*/ 	.word	0x000000ff
        /*0108*/ 	.word	0x00000020
        /*010c*/ 	.short	0x0100
        /*010e*/ 	.byte	0x08
	.zero		1


	//   ....[9]....
        /*0110*/ 	.word	0x000003c0
        /*0114*/ 	.word	0x000000ff
        /*0118*/ 	.word	0x000000a8
        /*011c*/ 	.short	0x0100
        /*011e*/ 	.byte	0x08
	.zero		1


	//   ....[10]....
        /*0120*/ 	.word	0x000003d0
        /*0124*/ 	.word	0x000000ff
        /*0128*/ 	.word	0x00000028
        /*012c*/ 	.short	0x0100
        /*012e*/ 	.byte	0x08
	.zero		1


	//   ....[11]....
        /*0130*/ 	.word	0x000003e0
        /*0134*/ 	.word	0x000000ff
        /*0138*/ 	.word	0x000000b0
        /*013c*/ 	.short	0x0100
        /*013e*/ 	.byte	0x08
	.zero		1


	//   ....[12]....
        /*0140*/ 	.word	0x000003f0
        /*0144*/ 	.word	0x000000ff
        /*0148*/ 	.word	0x00000030
        /*014c*/ 	.short	0x0100
        /*014e*/ 	.byte	0x08
	.zero		1


	//   ....[13]....
        /*0150*/ 	.word	0x00000400
        /*0154*/ 	.word	0x000000ff
        /*0158*/ 	.word	0x000000b8
        /*015c*/ 	.short	0x0100
        /*015e*/ 	.byte	0x08
	.zero		1


	//   ....[14]....
        /*0160*/ 	.word	0x00000410
        /*0164*/ 	.word	0x000000ff
        /*0168*/ 	.word	0x00000038
        /*016c*/ 	.short	0x0100
        /*016e*/ 	.byte	0x08
	.zero		1


	//   ....[15]....
        /*0170*/ 	.word	0x00000420
        /*0174*/ 	.word	0x000000ff
        /*0178*/ 	.word	0x000000c0
        /*017c*/ 	.short	0x0100
        /*017e*/ 	.byte	0x08
	.zero		1


	//   ....[16]....
        /*0180*/ 	.word	0x00000430
        /*0184*/ 	.word	0x000000ff
        /*0188*/ 	.word	0x00000040
        /*018c*/ 	.short	0x0100
        /*018e*/ 	.byte	0x08
	.zero		1


	//   ....[17]....
        /*0190*/ 	.word	0x00000440
        /*0194*/ 	.word	0x000000ff
        /*0198*/ 	.word	0x000000c8
        /*019c*/ 	.short	0x0100
        /*019e*/ 	.byte	0x08
	.zero		1


	//   ....[18]....
        /*01a0*/ 	.word	0x00000450
        /*01a4*/ 	.word	0x000000ff
        /*01a8*/ 	.word	0x00000048
        /*01ac*/ 	.short	0x0100
        /*01ae*/ 	.byte	0x08
	.zero		1


	//   ....[19]....
        /*01b0*/ 	.word	0x00000460
        /*01b4*/ 	.word	0x000000ff
        /*01b8*/ 	.word	0x000000d0
        /*01bc*/ 	.short	0x0100
        /*01be*/ 	.byte	0x08
	.zero		1


	//   ....[20]....
        /*01c0*/ 	.word	0x00000470
        /*01c4*/ 	.word	0x000000ff
        /*01c8*/ 	.word	0x00000050
        /*01cc*/ 	.short	0x0100
        /*01ce*/ 	.byte	0x08
	.zero		1


	//   ....[21]....
        /*01d0*/ 	.word	0x00000480
        /*01d4*/ 	.word	0x000000ff
        /*01d8*/ 	.word	0x000000d8
        /*01dc*/ 	.short	0x0100
        /*01de*/ 	.byte	0x08
	.zero		1


	//   ....[22]....
        /*01e0*/ 	.word	0x00000490
        /*01e4*/ 	.word	0x000000ff
        /*01e8*/ 	.word	0x00000058
        /*01ec*/ 	.short	0x0100
        /*01ee*/ 	.byte	0x08
	.zero		1


	//   ....[23]....
        /*01f0*/ 	.word	0x000004a0
        /*01f4*/ 	.word	0x000000ff
        /*01f8*/ 	.word	0x000000e0
        /*01fc*/ 	.short	0x0100
        /*01fe*/ 	.byte	0x08
	.zero		1


	//   ....[24]....
        /*0200*/ 	.word	0x000004b0
        /*0204*/ 	.word	0x000000ff
        /*0208*/ 	.word	0x00000060
        /*020c*/ 	.short	0x0100
        /*020e*/ 	.byte	0x08
	.zero		1


	//   ....[25]....
        /*0210*/ 	.word	0x000004c0
        /*0214*/ 	.word	0x000000ff
        /*0218*/ 	.word	0x000000e8
        /*021c*/ 	.short	0x0100
        /*021e*/ 	.byte	0x08
	.zero		1


	//   ....[26]....
        /*0220*/ 	.word	0x000004d0
        /*0224*/ 	.word	0x000000ff
        /*0228*/ 	.word	0x00000068
        /*022c*/ 	.short	0x0100
        /*022e*/ 	.byte	0x08
	.zero		1


	//   ....[27]....
        /*0230*/ 	.word	0x000004e0
        /*0234*/ 	.word	0x000000ff
        /*0238*/ 	.word	0x000000f0
        /*023c*/ 	.short	0x0100
        /*023e*/ 	.byte	0x08
	.zero		1


	//   ....[28]....
        /*0240*/ 	.word	0x000004f0
        /*0244*/ 	.word	0x000000ff
        /*0248*/ 	.word	0x00000070
        /*024c*/ 	.short	0x0100
        /*024e*/ 	.byte	0x08
	.zero		1


	//   ....[29]....
        /*0250*/ 	.word	0x00000500
        /*0254*/ 	.word	0x000000ff
        /*0258*/ 	.word	0x000000f8
        /*025c*/ 	.short	0x0100
        /*025e*/ 	.byte	0x08
	.zero		1


	//   ....[30]....
        /*0260*/ 	.word	0x00000510
        /*0264*/ 	.word	0x000000ff
        /*0268*/ 	.word	0x00000078
        /*026c*/ 	.short	0x0100
        /*026e*/ 	.byte	0x08
	.zero		1


	//   ....[31]....
        /*0270*/ 	.word	0x00000520
        /*0274*/ 	.word	0x000000ff
        /*0278*/ 	.word	0x00000100
        /*027c*/ 	.short	0x0100
        /*027e*/ 	.byte	0x08
	.zero		1


	//   ....[32]....
        /*0280*/ 	.word	0x00000530
        /*0284*/ 	.word	0x000000ff
        /*0288*/ 	.word	0x00000080
        /*028c*/ 	.short	0x0100
        /*028e*/ 	.byte	0x08
	.zero		1


	//   ....[33]....
        /*0290*/ 	.word	0x00000540
        /*0294*/ 	.word	0x000000ff
        /*0298*/ 	.word	0x00000108
        /*029c*/ 	.short	0x0100
        /*029e*/ 	.byte	0x08
	.zero		1


	//   ....[34]....
        /*02a0*/ 	.word	0x000007e0
        /*02a4*/ 	.word	0x000000ff
        /*02a8*/ 	.word	0x00000120
        /*02ac*/ 	.short	0x0100
        /*02ae*/ 	.byte	0x10
	.zero		1


	//   ....[35]....
        /*02b0*/ 	.word	0x00000850
        /*02b4*/ 	.word	0x000000ff
        /*02b8*/ 	.word	0x00000128
        /*02bc*/ 	.short	0x0100
        /*02be*/ 	.byte	0x10
	.zero		1


	//   ....[36]....
        /*02c0*/ 	.word	0x00001590
        /*02c4*/ 	.word	0x00000003
        /*02c8*/ 	.word	0x00000000
        /*02cc*/ 	.short	0x010a
        /*02ce*/ 	.byte	0x3f
	.zero		1


	//   ....[37]....
        /*02d0*/ 	.word	0x000015d0
        /*02d4*/ 	.word	0x00000003
        /*02d8*/ 	.word	0x00000000
        /*02dc*/ 	.short	0x010a
        /*02de*/ 	.byte	0x3f
	.zero		1


	//   ....[38]....
        /*02e0*/ 	.word	0x00001b90
        /*02e4*/ 	.word	0x00000004
        /*02e8*/ 	.word	0x00000000
        /*02ec*/ 	.short	0x010a
        /*02ee*/ 	.byte	0x3f
	.zero		1


	//   ....[39]....
        /*02f0*/ 	.word	0x00001bd0
        /*02f4*/ 	.word	0x00000004
        /*02f8*/ 	.word	0x00000000
        /*02fc*/ 	.short	0x010a
        /*02fe*/ 	.byte	0x3f
	.zero		1


	//   ....[40]....
        /*0300*/ 	.word	0x00002040
        /*0304*/ 	.word	0x000000ff
        /*0308*/ 	.word	0x00000000
        /*030c*/ 	.short	0x0101
        /*030e*/ 	.byte	0x04
	.zero		1


	//   ....[41]....
        /*0310*/ 	.word	0x00002230
        /*0314*/ 	.word	0x00000000
        /*0318*/ 	.word	0x00000000
        /*031c*/ 	.short	0x0101
        /*031e*/ 	.byte	0x3f
	.zero		1


	//   ....[42]....
        /*0320*/ 	.word	0x0000b2b0
        /*0324*/ 	.word	0x0000000d
        /*0328*/ 	.word	0x00000088
        /*032c*/ 	.short	0x010a
        /*032e*/ 	.byte	0x3f
	.zero		1


	//   ....[43]....
        /*0330*/ 	.word	0x0000b640
        /*0334*/ 	.word	0x00000004
        /*0338*/ 	.word	0x00000128
        /*033c*/ 	.short	0x0101
        /*033e*/ 	.byte	0x3f
	.zero		1


	//   ....[44]....
        /*0340*/ 	.word	0x0000bdd0
        /*0344*/ 	.word	0x00000007
        /*0348*/ 	.word	0x00000000
        /*034c*/ 	.short	0x010a
        /*034e*/ 	.byte	0x3f
	.zero		1


	//   ....[45]....
        /*0350*/ 	.word	0x0000be50
        /*0354*/ 	.word	0x00000009
        /*0358*/ 	.word	0x00000000
        /*035c*/ 	.short	0x010a
        /*035e*/ 	.byte	0x3f
	.zero		1


	//   ....[46]....
        /*0360*/ 	.word	0x0000bee0
        /*0364*/ 	.word	0x00000006
        /*0368*/ 	.word	0x00000000
        /*036c*/ 	.short	0x010a
        /*036e*/ 	.byte	0x3f
	.zero		1


	//   ....[47]....
        /*0370*/ 	.word	0x0000bf70
        /*0374*/ 	.word	0x00000009
        /*0378*/ 	.word	0x00000000
        /*037c*/ 	.short	0x010a
        /*037e*/ 	.byte	0x3f
	.zero		1


	//   ....[48]....
        /*0380*/ 	.word	0x0000c000
        /*0384*/ 	.word	0x00000006
        /*0388*/ 	.word	0x00000000
        /*038c*/ 	.short	0x010a
        /*038e*/ 	.byte	0x3f
	.zero		1


	//   ....[49]....
        /*0390*/ 	.word	0x0000c090
        /*0394*/ 	.word	0x00000009
        /*0398*/ 	.word	0x00000000
        /*039c*/ 	.short	0x010a
        /*039e*/ 	.byte	0x3f
	.zero		1


	//   ....[50]....
        /*03a0*/ 	.word	0x0000c120
        /*03a4*/ 	.word	0x00000006
        /*03a8*/ 	.word	0x00000000
        /*03ac*/ 	.short	0x010a
        /*03ae*/ 	.byte	0x3f
	.zero		1


	//   ....[51]....
        /*03b0*/ 	.word	0x0000c1b0
        /*03b4*/ 	.word	0x00000009
        /*03b8*/ 	.word	0x00000000
        /*03bc*/ 	.short	0x010a
        /*03be*/ 	.byte	0x3f
	.zero		1


	//   ....[52]....
        /*03c0*/ 	.word	0x0000c240
        /*03c4*/ 	.word	0x00000006
        /*03c8*/ 	.word	0x00000000
        /*03cc*/ 	.short	0x010a
        /*03ce*/ 	.byte	0x3f
	.zero		1


	//   ....[53]....
        /*03d0*/ 	.word	0x0000c2d0
        /*03d4*/ 	.word	0x00000009
        /*03d8*/ 	.word	0x00000000
        /*03dc*/ 	.short	0x010a
        /*03de*/ 	.byte	0x3f
	.zero		1


	//   ....[54]....
        /*03e0*/ 	.word	0x0000c360
        /*03e4*/ 	.word	0x00000006
        /*03e8*/ 	.word	0x00000000
        /*03ec*/ 	.short	0x010a
        /*03ee*/ 	.byte	0x3f
	.zero		1


	//   ....[55]....
        /*03f0*/ 	.word	0x0000c3f0
        /*03f4*/ 	.word	0x00000009
        /*03f8*/ 	.word	0x00000000
        /*03fc*/ 	.short	0x010a
        /*03fe*/ 	.byte	0x3f
	.zero		1


	//   ....[56]....
        /*0400*/ 	.word	0x0000c480
        /*0404*/ 	.word	0x00000006
        /*0408*/ 	.word	0x00000000
        /*040c*/ 	.short	0x010a
        /*040e*/ 	.byte	0x3f
	.zero		1


	//   ....[57]....
        /*0410*/ 	.word	0x0000c510
        /*0414*/ 	.word	0x00000009
        /*0418*/ 	.word	0x00000000
        /*041c*/ 	.short	0x010a
        /*041e*/ 	.byte	0x3f
	.zero		1


	//   ....[58]....
        /*0420*/ 	.word	0x0000c5a0
        /*0424*/ 	.word	0x00000006
        /*0428*/ 	.word	0x00000000
        /*042c*/ 	.short	0x010a
        /*042e*/ 	.byte	0x3f
	.zero		1


	//   ....[59]....
        /*0430*/ 	.word	0x0000c630
        /*0434*/ 	.word	0x00000009
        /*0438*/ 	.word	0x00000000
        /*043c*/ 	.short	0x010a
        /*043e*/ 	.byte	0x3f
	.zero		1


	//   ....[60]....
        /*0440*/ 	.word	0x0000c6c0
        /*0444*/ 	.word	0x00000003
        /*0448*/ 	.word	0x00000000
        /*044c*/ 	.short	0x010a
        /*044e*/ 	.byte	0x3f
	.zero		1


	//   ....[61]....
        /*0450*/ 	.word	0x0000c720
        /*0454*/ 	.word	0x00000003
        /*0458*/ 	.word	0x00000000
        /*045c*/ 	.short	0x010a
        /*045e*/ 	.byte	0x3f
	.zero		1


	//   ....[62]....
        /*0460*/ 	.word	0x0000c770
        /*0464*/ 	.word	0x00000004
        /*0468*/ 	.word	0x00000000
        /*046c*/ 	.short	0x010a
        /*046e*/ 	.byte	0x3f
	.zero		1


	//   ....[63]....
        /*0470*/ 	.word	0x0000c840
        /*0474*/ 	.word	0x0000000d
        /*0478*/ 	.word	0x00000088
        /*047c*/ 	.short	0x010a
        /*047e*/ 	.byte	0x3f
	.zero		1


	//   ....[64]....
        /*0480*/ 	.word	0x0000c910
        /*0484*/ 	.word	0x00000007
        /*0488*/ 	.word	0x00000000
        /*048c*/ 	.short	0x010a
        /*048e*/ 	.byte	0x3f
	.zero		1


	//   ....[65]....
        /*0490*/ 	.word	0x0000c960
        /*0494*/ 	.word	0x00000009
        /*0498*/ 	.word	0x00000000
        /*049c*/ 	.short	0x010a
        /*049e*/ 	.byte	0x3f
	.zero		1


	//   ....[66]....
        /*04a0*/ 	.word	0x0000c9b0
        /*04a4*/ 	.word	0x00000006
        /*04a8*/ 	.word	0x00000000
        /*04ac*/ 	.short	0x010a
        /*04ae*/ 	.byte	0x3f
	.zero		1


	//   ....[67]....
        /*04b0*/ 	.word	0x0000ca00
        /*04b4*/ 	.word	0x00000009
        /*04b8*/ 	.word	0x00000000
        /*04bc*/ 	.short	0x010a
        /*04be*/ 	.byte	0x3f
	.zero		1


	//   ....[68]....
        /*04c0*/ 	.word	0x0000ca50
        /*04c4*/ 	.word	0x00000006
        /*04c8*/ 	.word	0x00000000
        /*04cc*/ 	.short	0x010a
        /*04ce*/ 	.byte	0x3f
	.zero		1


	//   ....[69]....
        /*04d0*/ 	.word	0x0000caa0
        /*04d4*/ 	.word	0x00000009
        /*04d8*/ 	.word	0x00000000
        /*04dc*/ 	.short	0x010a
        /*04de*/ 	.byte	0x3f
	.zero		1


	//   ....[70]....
        /*04e0*/ 	.word	0x0000caf0
        /*04e4*/ 	.word	0x00000006
        /*04e8*/ 	.word	0x00000000
        /*04ec*/ 	.short	0x010a
        /*04ee*/ 	.byte	0x3f
	.zero		1


	//   ....[71]....
        /*04f0*/ 	.word	0x0000cb40
        /*04f4*/ 	.word	0x00000009
        /*04f8*/ 	.word	0x00000000
        /*04fc*/ 	.short	0x010a
        /*04fe*/ 	.byte	0x3f
	.zero		1


	//   ....[72]....
        /*0500*/ 	.word	0x0000cb90
        /*0504*/ 	.word	0x00000006
        /*0508*/ 	.word	0x00000000
        /*050c*/ 	.short	0x010a
        /*050e*/ 	.byte	0x3f
	.zero		1


	//   ....[73]....
        /*0510*/ 	.word	0x0000cbe0
        /*0514*/ 	.word	0x00000009
        /*0518*/ 	.word	0x00000000
        /*051c*/ 	.short	0x010a
        /*051e*/ 	.byte	0x3f
	.zero		1


	//   ....[74]....
        /*0520*/ 	.word	0x0000cc30
        /*0524*/ 	.word	0x00000006
        /*0528*/ 	.word	0x00000000
        /*052c*/ 	.short	0x010a
        /*052e*/ 	.byte	0x3f
	.zero		1


	//   ....[75]....
        /*0530*/ 	.word	0x0000cc80
        /*0534*/ 	.word	0x00000009
        /*0538*/ 	.word	0x00000000
        /*053c*/ 	.short	0x010a
        /*053e*/ 	.byte	0x3f
	.zero		1


	//   ....[76]....
        /*0540*/ 	.word	0x0000ccd0
        /*0544*/ 	.word	0x00000006
        /*0548*/ 	.word	0x00000000
        /*054c*/ 	.short	0x010a
        /*054e*/ 	.byte	0x3f
	.zero		1


	//   ....[77]....
        /*0550*/ 	.word	0x0000cd20
        /*0554*/ 	.word	0x00000009
        /*0558*/ 	.word	0x00000000
        /*055c*/ 	.short	0x010a
        /*055e*/ 	.byte	0x3f
	.zero		1


	//   ....[78]....
        /*0560*/ 	.word	0x0000cd70
        /*0564*/ 	.word	0x00000006
        /*0568*/ 	.word	0x00000000
        /*056c*/ 	.short	0x010a
        /*056e*/ 	.byte	0x3f
	.zero		1


	//   ....[79]....
        /*0570*/ 	.word	0x0000cdc0
        /*0574*/ 	.word	0x00000009
        /*0578*/ 	.word	0x00000000
        /*057c*/ 	.short	0x010a
        /*057e*/ 	.byte	0x3f
	.zero		1


	//----- nvinfo : EIATTR_NUM_MBARRIERS
	.align		4
.L_35:
        /*0580*/ 	.byte	0x03, 0x38
        /*0582*/ 	.short	0x0024


	//----- nvinfo : EIATTR_EXIT_INSTR_OFFSETS
	.align		4
        /*0584*/ 	.byte	0x04, 0x1c
        /*0586*/ 	.short	(.L_37 - .L_36)


	//   ....[0]....
.L_36:
        /*0588*/ 	.word	0x000008b0


	//   ....[1]....
        /*058c*/ 	.word	0x00001220


	//   ....[2]....
        /*0590*/ 	.word	0x0000a860


	//   ....[3]....
        /*0594*/ 	.word	0x0000af50


	//   ....[4]....
        /*0598*/ 	.word	0x0000c710


	//----- nvinfo : EIATTR_MAX_THREADS
	.align		4
.L_37:
        /*059c*/ 	.byte	0x04, 0x05
        /*059e*/ 	.short	(.L_39 - .L_38)
.L_38:
        /*05a0*/ 	.word	0x00000180
        /*05a4*/ 	.word	0x00000001
        /*05a8*/ 	.word	0x00000001


	//----- nvinfo : EIATTR_CRS_STACK_SIZE
	.align		4
.L_39:
        /*05ac*/ 	.byte	0x04, 0x1e
        /*05ae*/ 	.short	(.L_41 - .L_40)
.L_40:
        /*05b0*/ 	.word	0x00000000


	//----- nvinfo : EIATTR_CBANK_PARAM_SIZE
	.align		4
.L_41:
        /*05b4*/ 	.byte	0x03, 0x19
        /*05b6*/ 	.short	0x0470


	//----- nvinfo : EIATTR_PARAM_CBANK
	.align		4
        /*05b8*/ 	.byte	0x04, 0x0a
        /*05ba*/ 	.short	(.L_43 - .L_42)
	.align		4
.L_42:
        /*05bc*/ 	.word	index@(.nv.constant0._ZN7cutlass13device_kernelINS_4gemm6kernel13GemmUniversalIN4cute5tupleIJiiiiEEENS1_10collective13CollectiveMmaINS1_34MainloopSm90TmaGmmaWarpSpecializedILi17ENS5_IJNS4_1CILi1EEESB_SB_EEENS1_35KernelTmaWarpSpecializedCooperativeEEENS5_IJNSA_ILi256EEENSA_ILi160EEENSA_ILi32EEEEEEaNS5_IJlSB_lEEEaSJ_NS4_8TiledMMAINS4_8MMA_AtomIJNS4_4SM904GMMA26MMA_64x32x32_S32S8S8_SS_TNEEEENS4_6LayoutINS5_IJNSA_ILi2EEESB_SB_EEENS5_IJSB_NSA_ILi0EEEST_EEEEENS5_IJNS4_10UnderscoreESW_SW_EEEEENS4_13SM90_TMA_LOADENS4_14ComposedLayoutINS4_7SwizzleILi1ELi4ELi3EEENS4_18smem_ptr_flag_bitsILi8EEENSQ_INS5_IJNSA_ILi8EEESH_EEENS5_IJSH_SB_EEEEEEEvNS4_8identityESZ_S19_vS1A_EENS_8epilogue10collective6detail29Sm90TmaWarpSpecializedAdapterINS1D_15DefaultEpilogueIaSJ_SJ_NS1C_6thread17LinearCombinationIaLi1EiiLNS1H_9ScaleType4KindE0ELNS_15FloatRoundStyleE2EaEENS1_15EpilogueDefaultEEEEEvvEEEEvNT_6ParamsE)
        /*05c0*/ 	.short	0x0210
        /*05c2*/ 	.short	0x0470


	//----- nvinfo : EIATTR_SW_WAR
	.align		4
.L_43:
        /*05c4*/ 	.byte	0x04, 0x36
        /*05c6*/ 	.short	(.L_45 - .L_44)
.L_44:
        /*05c8*/ 	.word	0x00000008
.L_45:


//--------------------- .nv.callgraph             --------------------------
	.section	.nv.callgraph,"",@"SHT_CUDA_CALLGRAPH"
	.align	4
	.sectionentsize	8
	.align		4
        /*0000*/ 	.word	0x00000000
	.align		4
        /*0004*/ 	.word	0xffffffff
	.align		4
        /*0008*/ 	.word	index@(_ZN7cutlass13device_kernelINS_4gemm6kernel13GemmUniversalIN4cute5tupleIJiiiiEEENS1_10collective13CollectiveMmaINS1_34MainloopSm90TmaGmmaWarpSpecializedILi17ENS5_IJNS4_1CILi1EEESB_SB_EEENS1_35KernelTmaWarpSpecializedCooperativeEEENS5_IJNSA_ILi256EEENSA_ILi160EEENSA_ILi32EEEEEEaNS5_IJlSB_lEEEaSJ_NS4_8TiledMMAINS4_8MMA_AtomIJNS4_4SM904GMMA26MMA_64x32x32_S32S8S8_SS_TNEEEENS4_6LayoutINS5_IJNSA_ILi2EEESB_SB_EEENS5_IJSB_NSA_ILi0EEEST_EEEEENS5_IJNS4_10UnderscoreESW_SW_EEEEENS4_13SM90_TMA_LOADENS4_14ComposedLayoutINS4_7SwizzleILi1ELi4ELi3EEENS4_18smem_ptr_flag_bitsILi8EEENSQ_INS5_IJNSA_ILi8EEESH_EEENS5_IJSH_SB_EEEEEEEvNS4_8identityESZ_S19_vS1A_EENS_8epilogue10collective6detail29Sm90TmaWarpSpecializedAdapterINS1D_15DefaultEpilogueIaSJ_SJ_NS1C_6thread17LinearCombinationIaLi1EiiLNS1H_9ScaleType4KindE0ELNS_15FloatRoundStyleE2EaEENS1_15EpilogueDefaultEEEEEvvEEEEvNT_6ParamsE)
	.align		4
        /*000c*/ 	.word	index@(__assertfail)
	.align		4
        /*0010*/ 	.word	0x00000000
	.align		4
        /*0014*/ 	.word	0xfffffffe
	.align		4
        /*0018*/ 	.word	0x00000000
	.align		4
        /*001c*/ 	.word	0xfffffffd
	.align		4
        /*0020*/ 	.word	0x00000000
	.align		4
        /*0024*/ 	.word	0xfffffffc


//--------------------- .nv.constant4             --------------------------
	.section	.nv.constant4,"a",@progbits
	.align	8
	.align		8
.nv.constant4:
        /*0000*/ 	.dword	__assertfail
	.align		8
        /*0008*/ 	.dword	__unnamed_1
	.align		8
        /*0010*/ 	.dword	_ZN39_INTERNAL_ad57b8da_4_k_cu_9331fc30_58664cuda3std3__45__cpo5beginE
	.align		8
        /*0018*/ 	.dword	_ZN39_INTERNAL_ad57b8da_4_k_cu_9331fc30_58664cuda3std3__45__cpo3endE
	.align		8
        /*0020*/ 	.dword	_ZN39_INTERNAL_ad57b8da_4_k_cu_9331fc30_58664cuda3std3__45__cpo6cbeginE
	.align		8
        /*0028*/ 	.dword	_ZN39_INTERNAL_ad57b8da_4_k_cu_9331fc30_58664cuda3std3__45__cpo4cendE
	.align		8
        /*0030*/ 	.dword	_ZN39_INTERNAL_ad57b8da_4_k_cu_9331fc30_58664cuda3std3__441_GLOBAL__N__ad57b8da_4_k_cu_9331fc30_58666ignoreE
	.align		8
        /*0038*/ 	.dword	_ZN39_INTERNAL_ad57b8da_4_k_cu_9331fc30_58664cuda3std3__419piecewise_constructE
	.align		8
        /*0040*/ 	.dword	_ZN39_INTERNAL_ad57b8da_4_k_cu_9331fc30_58664cuda3std3__48in_placeE
	.align		8
        /*0048*/ 	.dword	_ZN39_INTERNAL_ad57b8da_4_k_cu_9331fc30_58664cuda3std6ranges3__45__cpo4swapE
	.align		8
        /*0050*/ 	.dword	_ZN39_INTERNAL_ad57b8da_4_k_cu_9331fc30_58664cuda3std6ranges3__45__cpo9iter_moveE
	.align		8
        /*0058*/ 	.dword	_ZN39_INTERNAL_ad57b8da_4_k_cu_9331fc30_58664cute7productE
	.align		8
        /*0060*/ 	.dword	_ZN39_INTERNAL_ad57b8da_4_k_cu_9331fc30_58664cute1_E
	.align		8
        /*0068*/ 	.dword	$str$22
	.align		8
        /*0070*/ 	.dword	$str$23


//--------------------- .text._ZN7cutlass13device_kernelINS_4gemm6kernel13GemmUniversalIN4cute5tupleIJiiiiEEENS1_10collective13CollectiveMmaINS1_34MainloopSm90TmaGmmaWarpSpecializedILi17ENS5_IJNS4_1CILi1EEESB_SB_EEENS1_35KernelTmaWarpSpecializedCooperativeEEENS5_IJNSA_ILi256EEENSA_ILi160EEENSA_ILi32EEEEEEaNS5_IJlSB_lEEEaSJ_NS4_8TiledMMAINS4_8MMA_AtomIJNS4_4SM904GMMA26MMA_64x32x32_S32S8S8_SS_TNEEEENS4_6LayoutINS5_IJNSA_ILi2EEESB_SB_EEENS5_IJSB_NSA_ILi0EEEST_EEEEENS5_IJNS4_10UnderscoreESW_SW_EEEEENS4_13SM90_TMA_LOADENS4_14ComposedLayoutINS4_7SwizzleILi1ELi4ELi3EEENS4_18smem_ptr_flag_bitsILi8EEENSQ_INS5_IJNSA_ILi8EEESH_EEENS5_IJSH_SB_EEEEEEEvNS4_8identityESZ_S19_vS1A_EENS_8epilogue10collective6detail29Sm90TmaWarpSpecializedAdapterINS1D_15DefaultEpilogueIaSJ_SJ_NS1C_6thread17LinearCombinationIaLi1EiiLNS1H_9ScaleType4KindE0ELNS_15FloatRoundStyleE2EaEENS1_15EpilogueDefaultEEEEEvvEEEEvNT_6ParamsE --------------------------
	.section	.text._ZN7cutlass13device_kernelINS_4gemm6kernel13GemmUniversalIN4cute5tupleIJiiiiEEENS1_10collective13CollectiveMmaINS1_34MainloopSm90TmaGmmaWarpSpecializedILi17ENS5_IJNS4_1CILi1EEESB_SB_EEENS1_35KernelTmaWarpSpecializedCooperativeEEENS5_IJNSA_ILi256EEENSA_ILi160EEENSA_ILi32EEEEEEaNS5_IJlSB_lEEEaSJ_NS4_8TiledMMAINS4_8MMA_AtomIJNS4_4SM904GMMA26MMA_64x32x32_S32S8S8_SS_TNEEEENS4_6LayoutINS5_IJNSA_ILi2EEESB_SB_EEENS5_IJSB_NSA_ILi0EEEST_EEEEENS5_IJNS4_10UnderscoreESW_SW_EEEEENS4_13SM90_TMA_LOADENS4_14ComposedLayoutINS4_7SwizzleILi1ELi4ELi3EEENS4_18smem_ptr_flag_bitsILi8EEENSQ_INS5_IJNSA_ILi8EEESH_EEENS5_IJSH_SB_EEEEEEEvNS4_8identityESZ_S19_vS1A_EENS_8epilogue10collective6detail29Sm90TmaWarpSpecializedAdapterINS1D_15DefaultEpilogueIaSJ_SJ_NS1C_6thread17LinearCombinationIaLi1EiiLNS1H_9ScaleType4KindE0ELNS_15FloatRoundStyleE2EaEENS1_15EpilogueDefaultEEEEEvvEEEEvNT_6ParamsE,"ax",@progbits
	.align	128
.text._ZN7cutlass13device_kernelINS_4gemm6kernel13GemmUniversalIN4cute5tupleIJiiiiEEENS1_10collective13CollectiveMmaINS1_34MainloopSm90TmaGmmaWarpSpecializedILi17ENS5_IJNS4_1CILi1EEESB_SB_EEENS1_35KernelTmaWarpSpecializedCooperativeEEENS5_IJNSA_ILi256EEENSA_ILi160EEENSA_ILi32EEEEEEaNS5_IJlSB_lEEEaSJ_NS4_8TiledMMAINS4_8MMA_AtomIJNS4_4SM904GMMA26MMA_64x32x32_S32S8S8_SS_TNEEEENS4_6LayoutINS5_IJNSA_ILi2EEESB_SB_EEENS5_IJSB_NSA_ILi0EEEST_EEEEENS5_IJNS4_10UnderscoreESW_SW_EEEEENS4_13SM90_TMA_LOADENS4_14ComposedLayoutINS4_7SwizzleILi1ELi4ELi3EEENS4_18smem_ptr_flag_bitsILi8EEENSQ_INS5_IJNSA_ILi8EEESH_EEENS5_IJSH_SB_EEEEEEEvNS4_8identityESZ_S19_vS1A_EENS_8epilogue10collective6detail29Sm90TmaWarpSpecializedAdapterINS1D_15DefaultEpilogueIaSJ_SJ_NS1C_6thread17LinearCombinationIaLi1EiiLNS1H_9ScaleType4KindE0ELNS_15FloatRoundStyleE2EaEENS1_15EpilogueDefaultEEEEEvvEEEEvNT_6ParamsE:
        .type           _ZN7cutlass13device_kernelINS_4gemm6kernel13GemmUniversalIN4cute5tupleIJiiiiEEENS1_10collective13CollectiveMmaINS1_34MainloopSm90TmaGmmaWarpSpecializedILi17ENS5_IJNS4_1CILi1EEESB_SB_EEENS1_35KernelTmaWarpSpecializedCooperativeEEENS5_IJNSA_ILi256EEENSA_ILi160EEENSA_ILi32EEEEEEaNS5_IJlSB_lEEEaSJ_NS4_8TiledMMAINS4_8MMA_AtomIJNS4_4SM904GMMA26MMA_64x32x32_S32S8S8_SS_TNEEEENS4_6LayoutINS5_IJNSA_ILi2EEESB_SB_EEENS5_IJSB_NSA_ILi0EEEST_EEEEENS5_IJNS4_10UnderscoreESW_SW_EEEEENS4_13SM90_TMA_LOADENS4_14ComposedLayoutINS4_7SwizzleILi1ELi4ELi3EEENS4_18smem_ptr_flag_bitsILi8EEENSQ_INS5_IJNSA_ILi8EEESH_EEENS5_IJSH_SB_EEEEEEEvNS4_8identityESZ_S19_vS1A_EENS_8epilogue10collective6detail29Sm90TmaWarpSpecializedAdapterINS1D_15DefaultEpilogueIaSJ_SJ_NS1C_6thread17LinearCombinationIaLi1EiiLNS1H_9ScaleType4KindE0ELNS_15FloatRoundStyleE2EaEENS1_15EpilogueDefaultEEEEEvvEEEEvNT_6ParamsE,@function
        .size           _ZN7cutlass13device_kernelINS_4gemm6kernel13GemmUniversalIN4cute5tupleIJiiiiEEENS1_10collective13CollectiveMmaINS1_34MainloopSm90TmaGmmaWarpSpecializedILi17ENS5_IJNS4_1CILi1EEESB_SB_EEENS1_35KernelTmaWarpSpecializedCooperativeEEENS5_IJNSA_ILi256EEENSA_ILi160EEENSA_ILi32EEEEEEaNS5_IJlSB_lEEEaSJ_NS4_8TiledMMAINS4_8MMA_AtomIJNS4_4SM904GMMA26MMA_64x32x32_S32S8S8_SS_TNEEEENS4_6LayoutINS5_IJNSA_ILi2EEESB_SB_EEENS5_IJSB_NSA_ILi0EEEST_EEEEENS5_IJNS4_10UnderscoreESW_SW_EEEEENS4_13SM90_TMA_LOADENS4_14ComposedLayoutINS4_7SwizzleILi1ELi4ELi3EEENS4_18smem_ptr_flag_bitsILi8EEENSQ_INS5_IJNSA_ILi8EEESH_EEENS5_IJSH_SB_EEEEEEEvNS4_8identityESZ_S19_vS1A_EENS_8epilogue10collective6detail29Sm90TmaWarpSpecializedAdapterINS1D_15DefaultEpilogueIaSJ_SJ_NS1C_6thread17LinearCombinationIaLi1EiiLNS1H_9ScaleType4KindE0ELNS_15FloatRoundStyleE2EaEENS1_15EpilogueDefaultEEEEEvvEEEEvNT_6ParamsE,(.L_x_417 - _ZN7cutlass13device_kernelINS_4gemm6kernel13GemmUniversalIN4cute5tupleIJiiiiEEENS1_10collective13CollectiveMmaINS1_34MainloopSm90TmaGmmaWarpSpecializedILi17ENS5_IJNS4_1CILi1EEESB_SB_EEENS1_35KernelTmaWarpSpecializedCooperativeEEENS5_IJNSA_ILi256EEENSA_ILi160EEENSA_ILi32EEEEEEaNS5_IJlSB_lEEEaSJ_NS4_8TiledMMAINS4_8MMA_AtomIJNS4_4SM904GMMA26MMA_64x32x32_S32S8S8_SS_TNEEEENS4_6LayoutINS5_IJNSA_ILi2EEESB_SB_EEENS5_IJSB_NSA_ILi0EEEST_EEEEENS5_IJNS4_10UnderscoreESW_SW_EEEEENS4_13SM90_TMA_LOADENS4_14ComposedLayoutINS4_7SwizzleILi1ELi4ELi3EEENS4_18smem_ptr_flag_bitsILi8EEENSQ_INS5_IJNSA_ILi8EEESH_EEENS5_IJSH_SB_EEEEEEEvNS4_8identityESZ_S19_vS1A_EENS_8epilogue10collective6detail29Sm90TmaWarpSpecializedAdapterINS1D_15DefaultEpilogueIaSJ_SJ_NS1C_6thread17LinearCombinationIaLi1EiiLNS1H_9ScaleType4KindE0ELNS_15FloatRoundStyleE2EaEENS1_15EpilogueDefaultEEEEEvvEEEEvNT_6ParamsE)
        .other          _ZN7cutlass13device_kernelINS_4gemm6kernel13GemmUniversalIN4cute5tupleIJiiiiEEENS1_10collective13CollectiveMmaINS1_34MainloopSm90TmaGmmaWarpSpecializedILi17ENS5_IJNS4_1CILi1EEESB_SB_EEENS1_35KernelTmaWarpSpecializedCooperativeEEENS5_IJNSA_ILi256EEENSA_ILi160EEENSA_ILi32EEEEEEaNS5_IJlSB_lEEEaSJ_NS4_8TiledMMAINS4_8MMA_AtomIJNS4_4SM904GMMA26MMA_64x32x32_S32S8S8_SS_TNEEEENS4_6LayoutINS5_IJNSA_ILi2EEESB_SB_EEENS5_IJSB_NSA_ILi0EEEST_EEEEENS5_IJNS4_10UnderscoreESW_SW_EEEEENS4_13SM90_TMA_LOADENS4_14ComposedLayoutINS4_7SwizzleILi1ELi4ELi3EEENS4_18smem_ptr_flag_bitsILi8EEENSQ_INS5_IJNSA_ILi8EEESH_EEENS5_IJSH_SB_EEEEEEEvNS4_8identityESZ_S19_vS1A_EENS_8epilogue10collective6detail29Sm90TmaWarpSpecializedAdapterINS1D_15DefaultEpilogueIaSJ_SJ_NS1C_6thread17LinearCombinationIaLi1EiiLNS1H_9ScaleType4KindE0ELNS_15FloatRoundStyleE2EaEENS1_15EpilogueDefaultEEEEEvvEEEEvNT_6ParamsE,@"STO_CUDA_ENTRY STV_DEFAULT"
_ZN7cutlass13device_kernelINS_4gemm6kernel13GemmUniversalIN4cute5tupleIJiiiiEEENS1_10collective13CollectiveMmaINS1_34MainloopSm90TmaGmmaWarpSpecializedILi17ENS5_IJNS4_1CILi1EEESB_SB_EEENS1_35KernelTmaWarpSpecializedCooperativeEEENS5_IJNSA_ILi256EEENSA_ILi160EEENSA_ILi32EEEEEEaNS5_IJlSB_lEEEaSJ_NS4_8TiledMMAINS4_8MMA_AtomIJNS4_4SM904GMMA26MMA_64x32x32_S32S8S8_SS_TNEEEENS4_6LayoutINS5_IJNSA_ILi2EEESB_SB_EEENS5_IJSB_NSA_ILi0EEEST_EEEEENS5_IJNS4_10UnderscoreESW_SW_EEEEENS4_13SM90_TMA_LOADENS4_14ComposedLayoutINS4_7SwizzleILi1ELi4ELi3EEENS4_18smem_ptr_flag_bitsILi8EEENSQ_INS5_IJNSA_ILi8EEESH_EEENS5_IJSH_SB_EEEEEEEvNS4_8identityESZ_S19_vS1A_EENS_8epilogue10collective6detail29Sm90TmaWarpSpecializedAdapterINS1D_15DefaultEpilogueIaSJ_SJ_NS1C_6thread17LinearCombinationIaLi1EiiLNS1H_9ScaleType4KindE0ELNS_15FloatRoundStyleE2EaEENS1_15EpilogueDefaultEEEEEvvEEEEvNT_6ParamsE:
[----:B------:R-:W0:Y:S01]  /*0000*/  LDC R1, c[0x0][0x28] ;  /* 0x00000a00ff017b82 */ /* 0x000e220000000800 */
[----:B------:R-:W1:Y:S01]  /*0010*/  S2R R2, SR_TID.X ;  /* 0x0000000000027919 */ /* 0x000e620000002100 */
[----:B------:R-:W-:Y:S01]  /*0020*/  ELECT P0, URZ, PT ;  /* 0x00000000003f782f */ /* 0x000fe20003800000 */
[----:B------:R-:W-:Y:S01]  /*0030*/  BSSY B0, `(.L_x_0) ;  /* 0x0000015000007945 */ /* 0x000fe20003800000 */
[--C-:B-1----:R-:W-:Y:S02]  /*0040*/  SHF.R.U32.HI R0, RZ, 0x5, R2.reuse ;  /* 0x00000005ff007819 */ /* 0x102fe40000011602 */
[----:B------:R-:W-:-:S03]  /*0050*/  SHF.R.U32.HI R3, RZ, 0x7, R2 ;  /* 0x00000007ff037819 */ /* 0x000fc60000011602 */
[----:B------:R-:W1:Y:S04]  /*0060*/  SHFL.IDX PT, R4, R0, RZ, 0x1f ;  /* 0x00001fff00047589 */ /* 0x000e6800000e0000 */
[----:B------:R-:W2:Y:S01]  /*0070*/  SHFL.IDX PT, R3, R3, RZ, 0x1f ;  /* 0x00001fff03037589 */ /* 0x000ea200000e0000 */
[----:B-1----:R-:W-:Y:S02]  /*0080*/  R2UR UR10, R4 ;  /* 0x00000000040a72ca */ /* 0x002fe400000e0000 */
[----:B--2---:R-:W-:-:S11]  /*0090*/  R2UR UR5, R3 ;  /* 0x00000000030572ca */ /* 0x004fd600000e0000 */
[----:B------:R-:W-:Y:S02]  /*00a0*/  USHF.R.S32.HI UR4, URZ, 0x1f, UR10 ;  /* 0x0000001f3f047899 */ /* 0x000fe4000801140a */
[----:B------:R-:W-:Y:S02]  /*00b0*/  ISETP.NE.OR P0, PT, RZ, UR10, !P0 ;  /* 0x0000000aff007c0c */ /* 0x000fe4000c705670 */
[----:B------:R-:W-:-:S04]  /*00c0*/  ULEA.HI UR4, UR4, UR10, URZ, 0x2 ;  /* 0x0000000a04047291 */ /* 0x000fc8000f8f103f */
[----:B------:R-:W-:-:S04]  /*00d0*/  ULOP3.LUT UR4, UR4, 0xfffffffc, URZ, 0xc0, !UPT ;  /* 0xfffffffc04047892 */ /* 0x000fc8000f8ec03f */
[----:B------:R-:W-:-:S03]  /*00e0*/  UIADD3 UR10, UR10, -UR4, URZ ;  /* 0x800000040a0a7290 */ /* 0x000fc6000fffe03f */
[----:B0-----:R-:W-:Y:S09]  /*00f0*/  @P0 BRA `(.L_x_1) ;  /* 0x0000000000200947 */ /* 0x001ff20003800000 */
[----:B------:R-:W-:Y:S02]  /*0100*/  ULDC.64 UR6, c[0x0][0x198] ;  /* 0x0000660000067ab9 */ /* 0x000fe40000000a00 */
[----:B------:R-:W-:Y:S02]  /*0110*/  UIADD3 UR8, UP0, UR6, 0xf0, URZ ;  /* 0x000000f006087890 */ /* 0x000fe4000ff1e03f */
[----:B------:R-:W-:Y:S02]  /*0120*/  UIADD3 UR6, UP1, UR6, 0x1f0, URZ ;  /* 0x000001f006067890 */ /* 0x000fe4000ff3e03f */
[----:B------:R-:W-:Y:S02]  /*0130*/  UIADD3.X UR9, URZ, UR7, URZ, UP0, !UPT ;  /* 0x000000073f097290 */ /* 0x000fe400087fe43f */
[----:B------:R-:W-:-:S07]  /*0140*/  UIADD3.X UR7, URZ, UR7, URZ, UP1, !UPT ;  /* 0x000000073f077290 */ /* 0x000fce0008ffe43f */
[----:B------:R0:W-:Y:S02]  /*0150*/  UTMACCTL.PF [UR8] ;  /* 0x00000000080079b9 */ /* 0x0001e40008040000 */
[----:B------:R0:W-:Y:S02]  /*0160*/  UTMACCTL.PF [UR6] ;  /* 0x00000000060079b9 */ /* 0x0001e40008040000 */
[----:B0-----:R-:W-:Y:S01]  /*0170*/  NOP ;  /* 0x0000000000007918 */ /* 0x001fe20000000000 */
.L_x_1:
[----:B------:R-:W-:Y:S05]  /*0180*/  BSYNC B0 ;  /* 0x0000000000007941 */ /* 0x000fea0003800000 */
.L_x_0:
[----:B------:R-:W0:Y:S01]  /*0190*/  SHFL.IDX PT, R3, R0, RZ, 0x1f ;  /* 0x00001fff00037589 */ /* 0x000e2200000e0000 */
[----:B------:R-:W-:Y:S01]  /*01a0*/  UISETP.NE.AND UP0, UPT, UR10, 0x3, UPT ;  /* 0x000000030a00788c */ /* 0x000fe2000bf05270 */
[----:B------:R-:W-:Y:S01]  /*01b0*/  ISETP.NE.AND P1, PT, RZ, UR5, PT ;  /* 0x00000005ff007c0c */ /* 0x000fe2000bf25270 */
[----:B------:R-:W-:Y:S02]  /*01c0*/  UIADD3 UR18, UR5, -0x1, URZ ;  /* 0xffffffff05127890 */ /* 0x000fe4000fffe03f */
[----:B------:R-:W-:Y:S02]  /*01d0*/  UISETP.EQ.OR UP0, UPT, UR10, URZ, !UP0 ;  /* 0x0000003f0a00728c */ /* 0x000fe4000c702670 */
[----:B------:R-:W-:Y:S02]  /*01e0*/  UISETP.GE.U32.AND UP1, UPT, UR18, 0x2, UPT ;  /* 0x000000021200788c */ /* 0x000fe4000bf26070 */
[----:B------:R-:W-:-:S04]  /*01f0*/  UISETP.EQ.AND UP0, UPT, UR5, URZ, UP0 ;  /* 0x0000003f0500728c */ /* 0x000fc80008702270 */
[----:B------:R-:W-:-:S04]  /*0200*/  USEL UR38, URZ, 0x1, !UP0 ;  /* 0x000000013f267887 */ /* 0x000fc8000c000000 */
[----:B------:R-:W-:Y:S01]  /*0210*/  USEL UR38, UR38, 0x2, UP1 ;  /* 0x0000000226267887 */ /* 0x000fe20008800000 */
[----:B0-----:R-:W-:-:S13]  /*0220*/  ISETP.NE.AND P0, PT, R3, RZ, PT ;  /* 0x000000ff0300720c */ /* 0x001fda0003f05270 */
[----:B------:R-:W-:Y:S05]  /*0230*/  @P0 BRA `(.L_x_2) ;  /* 0x0000000000cc0947 */ /* 0x000fea0003800000 */
[----:B------:R-:W-:Y:S01]  /*0240*/  ELECT P0, URZ, PT ;  /* 0x00000000003f782f */ /* 0x000fe20003800000 */
[----:B------:R-:W-:-:S12]  /*0250*/  BSSY B0, `(.L_x_2) ;  /* 0x0000031000007945 */ /* 0x000fd80003800000 */
[----:B------:R-:W-:Y:S05]  /*0260*/  @!P0 BRA `(.L_x_3) ;  /* 0x0000000000bc8947 */ /* 0x000fea0003800000 */
[----:B------:R-:W0:Y:S01]  /*0270*/  S2UR UR8, SR_CgaCtaId ;  /* 0x00000000000879c3 */ /* 0x000e220000008800 */
[----:B------:R-:W-:Y:S01]  /*0280*/  UMOV UR4, 0x400 ;  /* 0x0000040000047882 */ /* 0x000fe20000000000 */
[----:B------:R-:W-:Y:S01]  /*0290*/  UMOV UR5, 0x1 ;  /* 0x0000000100057882 */ /* 0x000fe20000000000 */
[----:B------:R-:W-:Y:S02]  /*02a0*/  UMOV UR6, 0x100 ;  /* 0x0000010000067882 */ /* 0x000fe40000000000 */
[----:B------:R-:W-:-:S04]  /*02b0*/  UIADD3 UR6, -UR6, 0x100000, URZ ;  /* 0x0010000006067890 */ /* 0x000fc8000fffe13f */
[----:B------:R-:W-:Y:S02]  /*02c0*/  USHF.L.U32 UR7, UR6, 0xb, URZ ;  /* 0x0000000b06077899 */ /* 0x000fe4000800063f */
[----:B------:R-:W-:Y:S02]  /*02d0*/  USHF.L.U32 UR6, UR6, 0x1, URZ ;  /* 0x0000000106067899 */ /* 0x000fe4000800063f */
[----:B0-----:R-:W-:Y:S02]  /*02e0*/  ULEA UR8, UR8, UR4, 0x18 ;  /* 0x0000000408087291 */ /* 0x001fe4000f8ec03f */
[----:B------:R-:W-:-:S04]  /*02f0*/  UIADD3 UR4, -UR5, 0x100000, URZ ;  /* 0x0010000005047890 */ /* 0x000fc8000fffe13f */
[----:B------:R-:W-:Y:S02]  /*0300*/  USHF.L.U32 UR5, UR4, 0xb, URZ ;  /* 0x0000000b04057899 */ /* 0x000fe4000800063f */
[----:B------:R-:W-:Y:S01]  /*0310*/  USHF.L.U32 UR4, UR4, 0x1, URZ ;  /* 0x0000000104047899 */ /* 0x000fe2000800063f */
[----:B------:R-:W0:Y:S11]  /*0320*/  FENCE.VIEW.ASYNC.S ;  /* 0x00000000000073c6 */ /* 0x000e360000000000 */
[----:B0-----:R0:W1:Y:S01]  /*0330*/  SYNCS.EXCH.64 URZ, [UR8], UR4 ;  /* 0x00000004083f75b2 */ /* 0x0010620008000100 */
[----:B------:R0:W2:Y:S01]  /*0340*/  SYNCS.EXCH.64 URZ, [UR8+0x88], UR6 ;  /* 0x00008806083f75b2 */ /* 0x0000a20008000100 */
[----:B------:R0:W3:Y:S01]  /*0350*/  SYNCS.EXCH.64 URZ, [UR8+0x8], UR4 ;  /* 0x00000804083f75b2 */ /* 0x0000e20008000100 */
[----:B------:R0:W4:Y:S01]  /*0360*/  SYNCS.EXCH.64 URZ, [UR8+0x90], UR6 ;  /* 0x00009006083f75b2 */ /* 0x0001220008000100 */
[----:B------:R0:W0:Y:S01]  /*0370*/  SYNCS.EXCH.64 URZ, [UR8+0x10], UR4 ;  /* 0x00001004083f75b2 */ /* 0x0000220008000100 */
        /* <DEDUP_REMOVED lines=29> */
[----:B-1234-:R-:W-:Y:S01]  /*0550*/  NOP ;  /* 0x0000000000007918 */ /* 0x01efe20000000000 */
.L_x_3:
[----:B0-----:R-:W-:Y:S05]  /*0560*/  BSYNC B0 ;  /* 0x0000000000007941 */ /* 0x001fea0003800000 */
.L_x_2:
[----:B------:R-:W0:Y:S01]  /*0570*/  SHFL.IDX PT, R0, R0, RZ, 0x1f ;  /* 0x00001fff00007589 */ /* 0x000e2200000e0000 */
[----:B------:R-:W-:Y:S01]  /*0580*/  ELECT P0, URZ, PT ;  /* 0x00000000003f782f */ /* 0x000fe20003800000 */
[----:B------:R-:W1:Y:S01]  /*0590*/  S2UR UR17, SR_CTAID.Y ;  /* 0x00000000001179c3 */ /* 0x000e620000002600 */
[----:B------:R-:W-:Y:S01]  /*05a0*/  ULDC UR5, c[0x0][0x65c] ;  /* 0x0001970000057ab9 */ /* 0x000fe20000000800 */
[----:B------:R-:W-:Y:S01]  /*05b0*/  UMOV UR12, 0x20 ;  /* 0x00000020000c7882 */ /* 0x000fe20000000000 */
[----:B------:R-:W-:Y:S01]  /*05c0*/  UISETP.NE.AND UP2, UPT, UR5, 0x1, UPT ;  /* 0x000000010500788c */ /* 0x000fe2000bf45270 */
[----:B------:R-:W-:Y:S01]  /*05d0*/  NOP ;  /* 0x0000000000007918 */ /* 0x000fe20000000000 */
[----:B------:R-:W-:Y:S02]  /*05e0*/  NOP ;  /* 0x0000000000007918 */ /* 0x000fe40000000000 */
[----:B------:R-:W-:Y:S01]  /*05f0*/  UP2UR UR39, UPR, URZ, 0x4 ;  /* 0x000000043f277883 */ /* 0x000fe20008000000 */
[----:B------:R-:W2:Y:S01]  /*0600*/  S2UR UR4, SR_CTAID.X ;  /* 0x00000000000479c3 */ /* 0x000ea20000002500 */
[----:B------:R-:W-:-:S02]  /*0610*/  PLOP3.LUT P2, PT, PT, PT, UP2, 0x80, 0x0 ;  /* 0x000000000000781c */ /* 0x000fc40003f4f028 */
[----:B------:R-:W-:Y:S02]  /*0620*/  PLOP3.LUT P3, PT, PT, PT, UP2, 0x80, 0x0 ;  /* 0x000000000000781c */ /* 0x000fe40003f6f028 */
[----:B------:R-:W-:Y:S01]  /*0630*/  PLOP3.LUT P4, PT, PT, PT, UP2, 0x80, 0x0 ;  /* 0x000000000000781c */ /* 0x000fe20003f8f028 */
[----:B------:R-:W-:Y:S01]  /*0640*/  @UP2 ULDC UR14, c[0x0][0x10] ;  /* 0x00000400000e2ab9 */ /* 0x000fe20000000800 */
[----:B------:R-:W-:Y:S01]  /*0650*/  @UP2 UMOV UR9, URZ ;  /* 0x0000003f00092c82 */ /* 0x000fe20008000000 */
[----:B------:R-:W-:Y:S01]  /*0660*/  @!UP2 ULDC UR11, c[0x0][0xc] ;  /* 0x00000300000baab9 */ /* 0x000fe20000000800 */
[----:B0-----:R-:W-:Y:S01]  /*0670*/  ISETP.NE.OR P0, PT, R0, RZ, !P0 ;  /* 0x000000ff0000720c */ /* 0x001fe20004705670 */
[----:B-1----:R-:W-:Y:S02]  /*0680*/  @UP2 UMOV UR7, UR17 ;  /* 0x0000001100072c82 */ /* 0x002fe40008000000 */
[----:B------:R-:W-:Y:S01]  /*0690*/  @UP2 UMOV UR8, UR7 ;  /* 0x0000000700082c82 */ /* 0x000fe20008000000 */
[----:B------:R-:W-:Y:S01]  /*06a0*/  @!UP2 UMOV UR7, UR17 ;  /* 0x000000110007ac82 */ /* 0x000fe20008000000 */
[----:B--2---:R-:W-:-:S08]  /*06b0*/  @UP2 UIMAD.WIDE.U32 UR14, UR4, UR14, UR8 ;  /* 0x0000000e040e22a5 */ /* 0x004fd0000f8e0008 */
[----:B------:R-:W-:Y:S01]  /*06c0*/  VOTEU.ALL UP0, P0 ;  /* 0x00000000003f7886 */ /* 0x000fe20000000000 */
[----:B------:R-:W-:Y:S01]  /*06d0*/  VOTEU.ALL UP1, P0 ;  /* 0x00000000003f7886 */ /* 0x000fe20000020000 */
[----:B------:R-:W-:-:S03]  /*06e0*/  IMAD.U32 R17, RZ, RZ, UR15 ;  /* 0x0000000fff117e24 */ /* 0x000fc6000f8e00ff */
[----:B------:R-:W0:Y:S01]  /*06f0*/  @!UP0 S2UR UR6, SR_CgaCtaId ;  /* 0x00000000000689c3 */ /* 0x000e220000008800 */
[----:B------:R-:W-:Y:S01]  /*0700*/  @!UP0 UMOV UR5, 0x400 ;  /* 0x0000040000058882 */ /* 0x000fe20000000000 */
[----:B------:R-:W-:-:S04]  /*0710*/  @!UP0 UIADD3 UR12, -UR12, 0x100000, URZ ;  /* 0x001000000c0c8890 */ /* 0x000fc8000fffe13f */
[----:B------:R-:W-:Y:S02]  /*0720*/  @!UP0 USHF.L.U32 UR13, UR12, 0xb, URZ ;  /* 0x0000000b0c0d8899 */ /* 0x000fe4000800063f */
[----:B------:R-:W-:Y:S01]  /*0730*/  @!UP0 USHF.L.U32 UR12, UR12, 0x1, URZ ;  /* 0x000000010c0c8899 */ /* 0x000fe2000800063f */
[----:B------:R-:W-:Y:S01]  /*0740*/  IMAD.U32 R16, RZ, RZ, UR14 ;  /* 0x0000000eff107e24 */ /* 0x000fe2000f8e00ff */
[----:B0-----:R-:W-:Y:S01]  /*0750*/  @!UP0 ULEA UR16, UR6, UR5, 0x18 ;  /* 0x0000000506108291 */ /* 0x001fe2000f8ec03f */
[----:B------:R-:W-:Y:S02]  /*0760*/  VOTEU.ALL UP0, P0 ;  /* 0x00000000003f7886 */ /* 0x000fe40000000000 */
[----:B------:R-:W-:Y:S01]  /*0770*/  UMOV UR5, URZ ;  /* 0x0000003f00057c82 */ /* 0x000fe20008000000 */
[----:B------:R-:W-:Y:S01]  /*0780*/  @UP2 UMOV UR6, URZ ;  /* 0x0000003f00062c82 */ /* 0x000fe20008000000 */
[----:B------:R-:W-:Y:S01]  /*0790*/  @!UP2 UIMAD.WIDE.U32 UR8, UR11, UR7, UR4 ;  /* 0x000000070b08a2a5 */ /* 0x000fe2000f8e0004 */
[----:B------:R-:W-:Y:S01]  /*07a0*/  PLOP3.LUT P0, PT, PT, PT, UP2, 0x80, 0x0 ;  /* 0x000000000000781c */ /* 0x000fe20003f0f028 */
[----:B------:R-:W-:-:S04]  /*07b0*/  @UP2 UIADD3 UR6, UR15, UR6, URZ ;  /* 0x000000060f062290 */ /* 0x000fc8000fffe03f */
[----:B------:R-:W-:Y:S01]  /*07c0*/  IMAD.U32 R4, RZ, RZ, UR8 ;  /* 0x00000008ff047e24 */ /* 0x000fe2000f8e00ff */
[----:B------:R-:W0:Y:S02]  /*07d0*/  FENCE.VIEW.ASYNC.S ;  /* 0x00000000000073c6 */ /* 0x000e240000000000 */
[----:B0-----:R0:W1:Y:S01]  /*07e0*/  @!UP0 SYNCS.EXCH.64 URZ, [UR16+0x120], UR12 ;  /* 0x0001200c103f85b2 */ /* 0x0010620008000100 */
[----:B------:R-:W-:Y:S02]  /*07f0*/  IMAD.U32 R7, RZ, RZ, UR9 ;  /* 0x00000009ff077e24 */ /* 0x000fe4000f8e00ff */
[----:B------:R-:W-:Y:S02]  /*0800*/  @P2 IMAD.U32 R17, RZ, RZ, UR6 ;  /* 0x00000006ff112e24 */ /* 0x000fe4000f8e00ff */
[----:B------:R-:W-:Y:S02]  /*0810*/  IMAD.U32 R5, RZ, RZ, UR9 ;  /* 0x00000009ff057e24 */ /* 0x000fe4000f8e00ff */
[----:B------:R-:W-:-:S02]  /*0820*/  IMAD.U32 R6, RZ, RZ, UR8 ;  /* 0x00000008ff067e24 */ /* 0x000fc4000f8e00ff */
[----:B------:R-:W-:Y:S02]  /*0830*/  @!P3 IMAD.MOV.U32 R16, RZ, RZ, R4 ;  /* 0x000000ffff10b224 */ /* 0x000fe400078e0004 */
[----:B------:R-:W-:Y:S01]  /*0840*/  @!P4 IMAD.MOV.U32 R17, RZ, RZ, R7 ;  /* 0x000000ffff11c224 */ /* 0x000fe200078e0007 */
[----:B------:R0:W1:Y:S01]  /*0850*/  @!UP1 SYNCS.EXCH.64 URZ, [UR16+0x128], UR12 ;  /* 0x0001280c103f95b2 */ /* 0x0000620008000100 */
[----:B------:R-:W-:Y:S01]  /*0860*/  NOP ;  /* 0x0000000000007918 */ /* 0x000fe20000000000 */
[----:B-1----:R-:W-:Y:S06]  /*0870*/  BAR.SYNC.DEFER_BLOCKING 0x0 ;  /* 0x0000000000007b1d */ /* 0x002fec0000010000 */
[----:B------:R-:W-:Y:S05]  /*0880*/  @!P1 BRA `(.L_x_4) ;  /* 0x0000009c00f89947 */ /* 0x000fea0003800000 */
[----:B------:R-:W-:-:S06]  /*0890*/  UISETP.GT.U32.AND UP0, UPT, UR18, 0x1, UPT ;  /* 0x000000011200788c */ /* 0x000fcc000bf04070 */
[----:B------:R-:W-:-:S13]  /*08a0*/  PLOP3.LUT P0, PT, PT, PT, UP0, 0x80, 0x0 ;  /* 0x000000000000781c */ /* 0x000fda0003f0f008 */
[----:B0-----:R-:W-:Y:S05]  /*08b0*/  @P0 EXIT ;  /* 0x000000000000094d */ /* 0x001fea0003800000 */
[----:B------:R-:W-:Y:S01]  /*08c0*/  ULDC.64 UR8, c[0x0][0x650] ;  /* 0x0001940000087ab9 */ /* 0x000fe20000000a00 */
[----:B------:R-:W-:Y:S01]  /*08d0*/  UMOV UR40, 0xffffffff ;  /* 0xffffffff00287882 */ /* 0x000fe20000000000 */
[----:B------:R-:W-:Y:S01]  /*08e0*/  ISETP.GE.U32.AND P0, PT, R16, UR8, PT ;  /* 0x0000000810007c0c */ /* 0x000fe2000bf06070 */
[----:B------:R-:W-:Y:S01]  /*08f0*/  UMOV UR41, 0xffffffff ;  /* 0xffffffff00297882 */ /* 0x000fe20000000000 */
[----:B------:R-:W-:Y:S01]  /*0900*/  UMOV UR42, 0xffffffff ;  /* 0xffffffff002a7882 */ /* 0x000fe20000000000 */
[----:B------:R-:W-:Y:S02]  /*0910*/  PRMT R0, RZ, 0x7610, R0 ;  /* 0x00007610ff007816 */ /* 0x000fe40000000000 */
[----:B------:R-:W-:-:S13]  /*0920*/  ISETP.GE.U32.AND.EX P0, PT, R17, UR9, PT, P0 ;  /* 0x0000000911007c0c */ /* 0x000fda000bf06100 */
[----:B------:R-:W-:Y:S05]  /*0930*/  @P0 BRA `(.L_x_5) ;  /* 0x0000000400800947 */ /* 0x000fea0003800000 */
[----:B------:R-:W-:Y:S01]  /*0940*/  I2FP.F32.U32 R0, UR4 ;  /* 0x0000000400007c45 */ /* 0x000fe20008201000 */
[----:B------:R-:W-:Y:S01]  /*0950*/  ULDC.64 UR16, c[0x0][0x628] ;  /* 0x00018a0000107ab9 */ /* 0x000fe20000000a00 */
[----:B------:R-:W-:Y:S01]  /*0960*/  ULDC UR6, c[0x0][0x150] ;  /* 0x0000540000067ab9 */ /* 0x000fe20000000800 */
[----:B------:R-:W-:Y:S01]  /*0970*/  ISETP.NE.U32.AND P0, PT, RZ, UR16, PT ;  /* 0x00000010ff007c0c */ /* 0x000fe2000bf05070 */
[----:B------:R-:W-:Y:S01]  /*0980*/  ULDC UR15, c[0x0][0x630] ;  /* 0x00018c00000f7ab9 */ /* 0x000fe20000000800 */
[----:B------:R-:W-:Y:S01]  /*0990*/  FMUL R0, R0, UR6 ;  /* 0x0000000600007c20 */ /* 0x000fe20008400000 */
[----:B------:R-:W-:Y:S01]  /*09a0*/  R2UR UR18, R16 ;  /* 0x00000000101272ca */ /* 0x000fe200000e0000 */
[----:B------:R-:W-:Y:S01]  /*09b0*/  ULDC UR20, c[0x0][0x154] ;  /* 0x0000550000147ab9 */ /* 0x000fe20000000800 */
[----:B------:R-:W-:Y:S01]  /*09c0*/  ISETP.NE.AND.EX P0, PT, RZ, UR17, PT, P0 ;  /* 0x00000011ff007c0c */ /* 0x000fe2000bf05300 */
[----:B------:R0:W1:Y:S01]  /*09d0*/  F2I.U32.TRUNC.NTZ R3, R0 ;  /* 0x0000000000037305 */ /* 0x000062000020f000 */
[----:B------:R-:W-:-:S02]  /*09e0*/  R2UR UR19, R17 ;  /* 0x00000000111372ca */ /* 0x000fc400000e0000 */
[----:B------:R-:W-:Y:S02]  /*09f0*/  R2UR UR8, R16 ;  /* 0x00000000100872ca */ /* 0x000fe400000e0000 */
[----:B------:R-:W-:-:S07]  /*0a00*/  R2UR UR9, R17 ;  /* 0x00000000110972ca */ /* 0x000fce00000e0000 */
[----:B0-----:R-:W-:Y:S08]  /*0a10*/  @!P0 BRA `(.L_x_6) ;  /* 0x0000000000308947 */ /* 0x001ff00003800000 */
[----:B------:R-:W-:Y:S01]  /*0a20*/  R2UR UR8, R16 ;  /* 0x00000000100872ca */ /* 0x000fe200000e0000 */
[----:B------:R-:W-:Y:S01]  /*0a30*/  ULDC UR6, c[0x0][0x634] ;  /* 0x00018d0000067ab9 */ /* 0x000fe20000000800 */
[----:B------:R-:W-:-:S11]  /*0a40*/  R2UR UR14, R17 ;  /* 0x00000000110e72ca */ /* 0x000fd600000e0000 */
[----:B------:R-:W-:-:S04]  /*0a50*/  UIADD3 UR6, UP0, UR8, UR6, URZ ;  /* 0x0000000608067290 */ /* 0x000fc8000ff1e03f */
[----:B------:R-:W-:-:S04]  /*0a60*/  UIADD3.X UR14, URZ, UR14, URZ, UP0, !UPT ;  /* 0x0000000e3f0e7290 */ /* 0x000fc800087fe43f */
[----:B------:R-:W-:-:S04]  /*0a70*/  UIMAD.WIDE.U32 UR8, UR14, UR16, URZ ;  /* 0x000000100e0872a5 */ /* 0x000fc8000f8e003f */
[----:B------:R-:W-:Y:S02]  /*0a80*/  UIMAD.WIDE.U32 UR10, UP0, UR6, UR17, UR8 ;  /* 0x00000011060a72a5 */ /* 0x000fe4000f800008 */
[----:B------:R-:W-:Y:S02]  /*0a90*/  UIMAD.WIDE.U32 UR8, UR6, UR16, URZ ;  /* 0x00000010060872a5 */ /* 0x000fe4000f8e003f */
[----:B------:R-:W-:Y:S02]  /*0aa0*/  UIADD3.X UR13, URZ, URZ, URZ, UP0, !UPT ;  /* 0x0000003f3f0d7290 */ /* 0x000fe400087fe43f */
[----:B------:R-:W-:Y:S01]  /*0ab0*/  UIADD3 URZ, UP0, UR9, UR10, URZ ;  /* 0x0000000a093f7290 */ /* 0x000fe2000ff1e03f */
[----:B------:R-:W-:-:S03]  /*0ac0*/  UMOV UR12, UR11 ;  /* 0x0000000b000c7c82 */ /* 0x000fc60008000000 */
[----:B------:R-:W-:-:S12]  /*0ad0*/  UIMAD.WIDE.U32.X UR8, UR14, UR17, UR12, UP0 ;  /* 0x000000110e0872a5 */ /* 0x000fd800080e040c */
.L_x_6:
[----:B------:R-:W-:Y:S01]  /*0ae0*/  USHF.R.U64 UR42, UR8, UR15, UR9 ;  /* 0x0000000f082a7299 */ /* 0x000fe20008001209 */
[----:B------:R-:W-:Y:S01]  /*0af0*/  I2FP.F32.U32 R0, UR7 ;  /* 0x0000000700007c45 */ /* 0x000fe20008201000 */
[----:B------:R-:W-:Y:S01]  /*0b00*/  USHF.R.U32.HI UR5, URZ, UR15, UR9 ;  /* 0x0000000f3f057299 */ /* 0x000fe20008011609 */
[----:B-1----:R-:W-:Y:S01]  /*0b10*/  R2UR UR12, R3 ;  /* 0x00000000030c72ca */ /* 0x002fe200000e0000 */
[----:B------:R-:W-:Y:S02]  /*0b20*/  UIADD3 UR6, UP0, URZ, -UR42, URZ ;  /* 0x8000002a3f067290 */ /* 0x000fe4000ff1e03f */
[----:B------:R-:W-:Y:S01]  /*0b30*/  FMUL R0, R0, UR20 ;  /* 0x0000001400007c20 */ /* 0x000fe20008400000 */
[----:B------:R-:W-:Y:S01]  /*0b40*/  ULDC.64 UR8, c[0x0][0x620] ;  /* 0x0001880000087ab9 */ /* 0x000fe20000000a00 */
[----:B------:R-:W-:Y:S01]  /*0b50*/  UIADD3.X UR5, URZ, ~UR5, URZ, UP0, !UPT ;  /* 0x800000053f057290 */ /* 0x000fe200087fe43f */
[----:B------:R-:W-:Y:S01]  /*0b60*/  UMOV UR10, UR18 ;  /* 0x00000012000a7c82 */ /* 0x000fe20008000000 */
[----:B------:R-:W-:-:S02]  /*0b70*/  UMOV UR11, UR19 ;  /* 0x00000013000b7c82 */ /* 0x000fc40008000000 */
[----:B------:R-:W-:Y:S01]  /*0b80*/  UIMAD UR5, UR5, UR8, URZ ;  /* 0x00000008050572a4 */ /* 0x000fe2000f8e023f */
[----:B------:R-:W0:Y:S01]  /*0b90*/  F2I.U32.TRUNC.NTZ R0, R0 ;  /* 0x0000000000007305 */ /* 0x000e22000020f000 */
[----:B------:R-:W-:Y:S02]  /*0ba0*/  UIMAD.WIDE.U32 UR10, UR6, UR8, UR10 ;  /* 0x00000008060a72a5 */ /* 0x000fe4000f8e000a */
[----:B------:R-:W-:Y:S01]  /*0bb0*/  UIMAD UR6, UR6, UR9, UR5 ;  /* 0x00000009060672a4 */ /* 0x000fe2000f8e0205 */
[----:B------:R-:W-:Y:S01]  /*0bc0*/  ULDC UR21, c[0x0][0x658] ;  /* 0x0001960000157ab9 */ /* 0x000fe20000000800 */
[----:B------:R-:W-:Y:S02]  /*0bd0*/  UMOV UR19, 0xffffffff ;  /* 0xffffffff00137882 */ /* 0x000fe40000000000 */
[----:B------:R-:W-:Y:S01]  /*0be0*/  UIADD3 UR6, UR11, UR6, URZ ;  /* 0x000000060b067290 */ /* 0x000fe2000fffe03f */
[----:B------:R-:W-:Y:S01]  /*0bf0*/  ULDC UR15, c[0x0][0x618] ;  /* 0x00018600000f7ab9 */ /* 0x000fe20000000800 */
[----:B------:R-:W-:Y:S01]  /*0c00*/  ULDC.64 UR8, c[0x0][0x640] ;  /* 0x0001900000087ab9 */ /* 0x000fe20000000a00 */
[----:B------:R-:W-:Y:S01]  /*0c10*/  USHF.L.U32 UR11, UR19, UR21, URZ ;  /* 0x00000015130b7299 */ /* 0x000fe2000800063f */
[----:B------:R-:W-:Y:S01]  /*0c20*/  ISETP.NE.U32.AND P0, PT, RZ, UR8, PT ;  /* 0x00000008ff007c0c */ /* 0x000fe2000bf05070 */
[----:B------:R-:W-:-:S02]  /*0c30*/  USHF.R.U64 UR19, UR10, UR15, UR6 ;  /* 0x0000000f0a137299 */ /* 0x000fc40008001206 */
[----:B------:R-:W-:Y:S01]  /*0c40*/  USHF.R.U32.HI UR10, URZ, UR15, UR6 ;  /* 0x0000000f3f0a7299 */ /* 0x000fe20008011606 */
[----:B0-----:R-:W-:Y:S01]  /*0c50*/  R2UR UR14, R0 ;  /* 0x00000000000e72ca */ /* 0x001fe200000e0000 */
[----:B------:R-:W-:Y:S01]  /*0c60*/  ULDC UR17, c[0x0][0x608] ;  /* 0x0001820000117ab9 */ /* 0x000fe20000000800 */
[----:B------:R-:W-:Y:S01]  /*0c70*/  ISETP.NE.AND.EX P0, PT, RZ, UR9, PT, P0 ;  /* 0x00000009ff007c0c */ /* 0x000fe2000bf05300 */
[----:B------:R-:W-:Y:S02]  /*0c80*/  USHF.R.U64 UR23, UR19, UR17, UR10 ;  /* 0x0000001113177299 */ /* 0x000fe4000800120a */
[----:B------:R-:W-:Y:S01]  /*0c90*/  USHF.R.U32.HI UR10, URZ, UR17, UR10 ;  /* 0x000000113f0a7299 */ /* 0x000fe2000801160a */
[----:B------:R-:W-:Y:S01]  /*0ca0*/  UMOV UR16, 0x1 ;  /* 0x0000000100107882 */ /* 0x000fe20000000000 */
[----:B------:R-:W-:Y:S02]  /*0cb0*/  UIADD3 UR12, -UR12, URZ, URZ ;  /* 0x0000003f0c0c7290 */ /* 0x000fe4000fffe13f */
[----:B------:R-:W-:-:S02]  /*0cc0*/  USHF.R.U64 UR24, UR23, UR21, UR10 ;  /* 0x0000001517187299 */ /* 0x000fc4000800120a */
[----:B------:R-:W-:Y:S01]  /*0cd0*/  USHF.L.U32 UR6, UR16, UR21, URZ ;  /* 0x0000001510067299 */ /* 0x000fe2000800063f */
[----:B------:R-:W-:Y:S01]  /*0ce0*/  ULDC UR13, c[0x0][0x144] ;  /* 0x00005100000d7ab9 */ /* 0x000fe20000000800 */
[----:B------:R-:W-:Y:S01]  /*0cf0*/  ULDC UR5, c[0x0][0x600] ;  /* 0x0001800000057ab9 */ /* 0x000fe20000000800 */
[----:B------:R-:W-:Y:S02]  /*0d00*/  ULOP3.LUT UR16, URZ, UR11, URZ, 0x33, !UPT ;  /* 0x0000000b3f107292 */ /* 0x000fe4000f8e333f */
[----:B------:R-:W-:Y:S02]  /*0d10*/  USHF.R.U32.HI UR11, URZ, UR21, UR10 ;  /* 0x000000153f0b7299 */ /* 0x000fe4000801160a */
[----:B------:R-:W-:Y:S02]  /*0d20*/  UIADD3 UR18, UR5, -0x1, URZ ;  /* 0xffffffff05127890 */ /* 0x000fe4000fffe03f */
[----:B------:R-:W-:Y:S02]  /*0d30*/  UIADD3 UR20, -UR14, URZ, URZ ;  /* 0x0000003f0e147290 */ /* 0x000fe4000fffe13f */
[----:B------:R-:W-:Y:S01]  /*0d40*/  UIMAD UR4, UR13, UR12, UR4 ;  /* 0x0000000c0d0472a4 */ /* 0x000fe2000f8e0204 */
[----:B------:R-:W-:Y:S01]  /*0d50*/  ULDC UR25, c[0x0][0x148] ;  /* 0x0000520000197ab9 */ /* 0x000fe20000000800 */
[----:B------:R-:W-:Y:S01]  /*0d60*/  ULDC UR21, c[0x0][0x648] ;  /* 0x0001920000157ab9 */ /* 0x000fe20000000800 */
[----:B------:R-:W-:Y:S01]  /*0d70*/  ULDC UR22, c[0x0][0x638] ;  /* 0x00018e0000167ab9 */ /* 0x000fe20000000800 */
[----:B------:R-:W-:Y:S01]  /*0d80*/  UMOV UR10, UR24 ;  /* 0x00000018000a7c82 */ /* 0x000fe20008000000 */
[----:B------:R-:W-:Y:S07]  /*0d90*/  @!P0 BRA `(.L_x_7) ;  /* 0x0000000000308947 */ /* 0x000fee0003800000 */
[----:B------:R-:W-:Y:S02]  /*0da0*/  ULDC UR14, c[0x0][0x64c] ;  /* 0x00019300000e7ab9 */ /* 0x000fe40000000800 */
        /* <DEDUP_REMOVED lines=8> */
[----:B------:R-:W-:-:S07]  /*0e30*/  UIMAD.WIDE.U32.X UR8, UR17, UR9, UR14, UP0 ;  /* 0x00000009110872a5 */ /* 0x000fce00080e040e */
[----:B------:R-:W-:Y:S01]  /*0e40*/  UMOV UR10, UR8 ;  /* 0x00000008000a7c82 */ /* 0x000fe20008000000 */
[----:B------:R-:W-:-:S05]  /*0e50*/  UMOV UR11, UR9 ;  /* 0x00000009000b7c82 */ /* 0x000fca0008000000 */
.L_x_7:
[----:B------:R-:W-:Y:S01]  /*0e60*/  UISETP.NE.AND UP0, UPT, UR39, URZ, UPT ;  /* 0x0000003f2700728c */ /* 0x000fe2000bf05270 */
[----:B------:R-:W-:Y:S01]  /*0e70*/  IMAD.MOV.U32 R0, RZ, RZ, 0x1 ;  /* 0x00000001ff007424 */ /* 0x000fe200078e00ff */
[----:B------:R-:W-:Y:S02]  /*0e80*/  USHF.R.U64 UR8, UR10, UR21, UR11 ;  /* 0x000000150a087299 */ /* 0x000fe4000800120b */
[----:B------:R-:W-:Y:S02]  /*0e90*/  ULOP3.LUT UR16, UR23, UR16, URZ, 0xc0, !UPT ;  /* 0x0000001017107292 */ /* 0x000fe4000f8ec03f */
[----:B------:R-:W-:Y:S02]  /*0ea0*/  ULOP3.LUT UR18, UR19, UR18, URZ, 0xc0, !UPT ;  /* 0x0000001213127292 */ /* 0x000fe4000f8ec03f */
[----:B------:R-:W-:-:S03]  /*0eb0*/  UIMAD UR16, UR6, UR8, UR16 ;  /* 0x00000008061072a4 */ /* 0x000fc6000f8e0210 */
[----:B------:R-:W-:Y:S02]  /*0ec0*/  @UP0 UIMAD UR4, UR25, UR20, UR7 ;  /* 0x00000014190402a4 */ /* 0x000fe4000f8e0207 */
[----:B------:R-:W-:-:S04]  /*0ed0*/  UIADD3 UR7, -UR8, URZ, URZ ;  /* 0x0000003f08077290 */ /* 0x000fc8000fffe13f */
[----:B------:R-:W-:-:S03]  /*0ee0*/  UIMAD UR6, UR7, UR22, UR24 ;  /* 0x00000016070672a4 */ /* 0x000fc6000f8e0218 */
[----:B------:R-:W-:Y:S01]  /*0ef0*/  ULDC UR7, c[0x0][0x610] ;  /* 0x0001840000077ab9 */ /* 0x000fe20000000800 */
[----:B------:R-:W-:Y:S02]  /*0f00*/  UIMAD UR6, UR6, UR5, UR18 ;  /* 0x00000005060672a4 */ /* 0x000fe4000f8e0212 */
[----:B------:R-:W-:-:S04]  /*0f10*/  UIMAD UR4, UR16, UR7, UR4 ;  /* 0x00000007100472a4 */ /* 0x000fc8000f8e0204 */
[----:B------:R-:W-:Y:S02]  /*0f20*/  USEL UR41, UR6, UR4, !UP0 ;  /* 0x0000000406297287 */ /* 0x000fe4000c000000 */
[----:B------:R-:W-:-:S12]  /*0f30*/  USEL UR40, UR4, UR6, !UP0 ;  /* 0x0000000604287287 */ /* 0x000fd8000c000000 */
.L_x_5:
[----:B------:R-:W-:-:S08]  /*0f40*/  NOP ;  /* 0x0000000000007918 */ /* 0x000fd00000000000 */
[----:B------:R-:W0:Y:S02]  /*0f50*/  USETMAXREG.TRY_ALLOC.CTAPOOL UP0, 0xe8 ;  /* 0x000000e8000079c8 */ /* 0x000e240008000600 */
[----:B0-----:R-:W-:-:S13]  /*0f60*/  PLOP3.LUT P0, PT, PT, PT, UP0, 0x80, 0x0 ;  /* 0x000000000000781c */ /* 0x001fda0003f0f008 */
[----:B------:R-:W-:Y:S05]  /*0f70*/  @!P0 BRA `(.L_x_5) ;  /* 0xfffffffc00f08947 */ /* 0x000fea000383ffff */
[----:B------:R-:W-:Y:S01]  /*0f80*/  ULDC.64 UR4, c[0x0][0x598] ;  /* 0x0001660000047ab9 */ /* 0x000fe20000000a00 */
[----:B------:R-:W-:Y:S01]  /*0f90*/  ULDC.64 UR46, c[0x0][0x208] ;  /* 0x00008200002e7ab9 */ /* 0x000fe20000000a00 */
[----:B------:R-:W-:-:S04]  /*0fa0*/  ISETP.NE.U32.AND P0, PT, RZ, UR4, PT ;  /* 0x00000004ff007c0c */ /* 0x000fc8000bf05070 */
[----:B------:R-:W-:-:S13]  /*0fb0*/  ISETP.NE.AND.EX P0, PT, RZ, UR5, PT, P0 ;  /* 0x00000005ff007c0c */ /* 0x000fda000bf05300 */
[----:B------:R-:W-:Y:S05]  /*0fc0*/  @!P0 BRA `(.L_x_8) ;  /* 0x00000000001c8947 */ /* 0x000fea0003800000 */
[----:B------:R-:W0:Y:S02]  /*0fd0*/  LDC.64 R4, c[0x0][0x598] ;  /* 0x00016600ff047b82 */ /* 0x000e240000000a00 */
[----:B0-----:R-:W2:Y:S02]  /*0fe0*/  LDG.E.64 R4, desc[UR46][R4.64] ;  /* 0x0000002e04047981 */ /* 0x001ea4000c1e1b00 */
[----:B--2---:R-:W-:-:S04]  /*0ff0*/  ISETP.NE.U32.AND P0, PT, R4, RZ, PT ;  /* 0x000000ff0400720c */ /* 0x004fc80003f05070 */
[----:B------:R-:W-:-:S13]  /*1000*/  ISETP.NE.AND.EX P0, PT, R5, RZ, PT, P0 ;  /* 0x000000ff0500720c */ /* 0x000fda0003f05300 */
[----:B------:R-:W-:Y:S05]  /*1010*/  @!P0 BRA `(.L_x_8) ;  /* 0x0000000000088947 */ /* 0x000fea0003800000 */
[----:B------:R0:W5:Y:S01]  /*1020*/  LD.E R18, desc[UR46][R4.64] ;  /* 0x0000002e04127980 */ /* 0x000162000c101900 */
[----:B------:R-:W-:Y:S05]  /*1030*/  BRA `(.L_x_9) ;  /* 0x0000000000247947 */ /* 0x000fea0003800000 */
.L_x_8:
[----:B------:R-:W-:Y:S02]  /*1040*/  ULDC.64 UR4, c[0x0][0x588] ;  /* 0x0001620000047ab9 */ /* 0x000fe40000000a00 */
[----:B------:R-:W-:-:S04]  /*1050*/  ISETP.NE.U32.AND P0, PT, RZ, UR4, PT ;  /* 0x00000004ff007c0c */ /* 0x000fc8000bf05070 */
[----:B------:R-:W-:-:S13]  /*1060*/  ISETP.NE.AND.EX P0, PT, RZ, UR5, PT, P0 ;  /* 0x00000005ff007c0c */ /* 0x000fda000bf05300 */
[----:B------:R-:W-:Y:S05]  /*1070*/  @!P0 BRA `(.L_x_10) ;  /* 0x00000000000c8947 */ /* 0x000fea0003800000 */
[----:B------:R-:W0:Y:S02]  /*1080*/  LDC.64 R18, c[0x0][0x588] ;  /* 0x00016200ff127b82 */ /* 0x000e240000000a00 */
[----:B0-----:R1:W5:Y:S01]  /*1090*/  LDG.E R18, desc[UR46][R18.64] ;  /* 0x0000002e12127981 */ /* 0x001362000c1e1900 */
[----:B------:R-:W-:Y:S05]  /*10a0*/  BRA `(.L_x_9) ;  /* 0x0000000000087947 */ /* 0x000fea0003800000 */
.L_x_10:
[----:B------:R-:W-:Y:S02]  /*10b0*/  ULDC UR4, c[0x0][0x580] ;  /* 0x0001600000047ab9 */ /* 0x000fe40000000800 */
[----:B------:R-:W-:-:S07]  /*10c0*/  IMAD.U32 R18, RZ, RZ, UR4 ;  /* 0x00000004ff127e24 */ /* 0x000fce000f8e00ff */
.L_x_9:
[----:B------:R-:W-:Y:S02]  /*10d0*/  ULDC.64 UR4, c[0x0][0x5a0] ;  /* 0x0001680000047ab9 */ /* 0x000fe40000000a00 */
[----:B------:R-:W-:-:S04]  /*10e0*/  ISETP.NE.U32.AND P0, PT, RZ, UR4, PT ;  /* 0x00000004ff007c0c */ /* 0x000fc8000bf05070 */
[----:B------:R-:W-:-:S13]  /*10f0*/  ISETP.NE.AND.EX P0, PT, RZ, UR5, PT, P0 ;  /* 0x00000005ff007c0c */ /* 0x000fda000bf05300 */
[----:B------:R-:W-:Y:S05]  /*1100*/  @!P0 BRA `(.L_x_11) ;  /* 0x00000000001c8947 */ /* 0x000fea0003800000 */
[----:B0-----:R-:W0:Y:S02]  /*1110*/  LDC.64 R4, c[0x0][0x5a0] ;  /* 0x00016800ff047b82 */ /* 0x001e240000000a00 */
[----:B0-----:R-:W2:Y:S02]  /*1120*/  LDG.E.64 R4, desc[UR46][R4.64] ;  /* 0x0000002e04047981 */ /* 0x001ea4000c1e1b00 */
[----:B--2---:R-:W-:-:S04]  /*1130*/  ISETP.NE.U32.AND P0, PT, R4, RZ, PT ;  /* 0x000000ff0400720c */ /* 0x004fc80003f05070 */
[----:B------:R-:W-:-:S13]  /*1140*/  ISETP.NE.AND.EX P0, PT, R5, RZ, PT, P0 ;  /* 0x000000ff0500720c */ /* 0x000fda0003f05300 */
[----:B------:R-:W-:Y:S05]  /*1150*/  @!P0 BRA `(.L_x_11) ;  /* 0x0000000000088947 */ /* 0x000fea0003800000 */
[----:B------:R0:W5:Y:S01]  /*1160*/  LD.E R22, desc[UR46][R4.64] ;  /* 0x0000002e04167980 */ /* 0x000162000c101900 */
[----:B------:R-:W-:Y:S05]  /*1170*/  BRA `(.L_x_12) ;  /* 0x0000000000247947 */ /* 0x000fea0003800000 */
.L_x_11:
[----:B------:R-:W-:Y:S02]  /*1180*/  ULDC.64 UR4, c[0x0][0x590] ;  /* 0x0001640000047ab9 */ /* 0x000fe40000000a00 */
[----:B------:R-:W-:-:S04]  /*1190*/  ISETP.NE.U32.AND P0, PT, RZ, UR4, PT ;  /* 0x00000004ff007c0c */ /* 0x000fc8000bf05070 */
[----:B------:R-:W-:-:S13]  /*11a0*/  ISETP.NE.AND.EX P0, PT, RZ, UR5, PT, P0 ;  /* 0x00000005ff007c0c */ /* 0x000fda000bf05300 */
[----:B------:R-:W-:Y:S05]  /*11b0*/  @!P0 BRA `(.L_x_13) ;  /* 0x00000000000c8947 */ /* 0x000fea0003800000 */
[----:B------:R-:W2:Y:S02]  /*11c0*/  LDC.64 R22, c[0x0][0x590] ;  /* 0x00016400ff167b82 */ /* 0x000ea40000000a00 */
[----:B--2---:R2:W5:Y:S01]  /*11d0*/  LDG.E R22, desc[UR46][R22.64] ;  /* 0x0000002e16167981 */ /* 0x004562000c1e1900 */
[----:B------:R-:W-:Y:S05]  /*11e0*/  BRA `(.L_x_12) ;  /* 0x0000000000087947 */ /* 0x000fea0003800000 */
.L_x_13:
[----:B------:R-:W-:Y:S02]  /*11f0*/  ULDC UR4, c[0x0][0x584] ;  /* 0x0001610000047ab9 */ /* 0x000fe40000000800 */
[----:B------:R-:W-:-:S07]  /*1200*/  IMAD.U32 R22, RZ, RZ, UR4 ;  /* 0x00000004ff167e24 */ /* 0x000fce000f8e00ff */
.L_x_12:
[----:B------:R-:W-:-:S13]  /*1210*/  LOP3.LUT P0, RZ, R0, 0xff, RZ, 0xc0, !PT ;  /* 0x000000ff00ff7812 */ /* 0x000fda000780c0ff */
[----:B------:R-:W-:Y:S05]  /*1220*/  @!P0 EXIT ;  /* 0x000000000000894d */ /* 0x000fea0003800000 */
[----:B------:R-:W-:Y:S01]  /*1230*/  ULDC UR4, c[0x0][0x28c] ;  /* 0x0000a30000047ab9 */ /* 0x000fe20000000800 */
[----:B------:R-:W-:Y:S01]  /*1240*/  UMOV UR36, URZ ;  /* 0x0000003f00247c82 */ /* 0x000fe20008000000 */
[----:B------:R-:W-:Y:S01]  /*1250*/  UIADD3 UR4, UR4, 0x1f, URZ ;  /* 0x0000001f04047890 */ /* 0x000fe2000fffe03f */
[----:B------:R-:W-:-:S03]  /*1260*/  UMOV UR37, URZ ;  /* 0x0000003f00257c82 */ /* 0x000fc60008000000 */
[----:B------:R-:W-:-:S04]  /*1270*/  USHF.R.S32.HI UR5, URZ, 0x1f, UR4 ;  /* 0x0000001f3f057899 */ /* 0x000fc80008011404 */
[----:B------:R-:W-:-:S04]  /*1280*/  ULEA.HI UR5, UR5, UR4, URZ, 0x5 ;  /* 0x0000000405057291 */ /* 0x000fc8000f8f283f */
[----:B------:R-:W-:-:S12]  /*1290*/  USHF.R.S32.HI UR43, URZ, 0x5, UR5 ;  /* 0x000000053f2b7899 */ /* 0x000fd80008011405 */
.L_x_355:
[----:B------:R-:W-:Y:S01]  /*12a0*/  LOP3.LUT R0, R2, 0x80, RZ, 0xc0, !PT ;  /* 0x0000008002007812 */ /* 0x000fe200078ec0ff */
[----:B---3--:R-:W3:Y:S01]  /*12b0*/  S2UR UR7, SR_CgaCtaId ;  /* 0x00000000000779c3 */ /* 0x008ee20000008800 */
[----:B------:R-:W-:Y:S02]  /*12c0*/  UMOV UR6, 0x400 ;  /* 0x0000040000067882 */ /* 0x000fe40000000000 */
[----:B------:R-:W-:-:S06]  /*12d0*/  SHF.R.U32.HI R0, RZ, 0x7, R0 ;  /* 0x00000007ff007819 */ /* 0x000fcc0000011600 */
[----:B------:R-:W4:Y:S01]  /*12e0*/  SHFL.IDX PT, R0, R0, RZ, 0x1f ;  /* 0x00001fff00007589 */ /* 0x000f2200000e0000 */
[----:B---3--:R-:W-:Y:S01]  /*12f0*/  ULEA UR6, UR7, UR6, 0x18 ;  /* 0x0000000607067291 */ /* 0x008fe2000f8ec03f */
[----:B----4-:R-:W-:-:S13]  /*1300*/  R2UR UR4, R0 ;  /* 0x00000000000472ca */ /* 0x010fda00000e0000 */
[----:B------:R-:W-:-:S04]  /*1310*/  ULEA.HI UR5, UR4, UR4, URZ, 0x1 ;  /* 0x0000000404057291 */ /* 0x000fc8000f8f083f */
[----:B------:R-:W-:-:S04]  /*1320*/  ULOP3.LUT UR5, UR5, 0x1ffffe, URZ, 0xc0, !UPT ;  /* 0x001ffffe05057892 */ /* 0x000fc8000f8ec03f */
[----:B------:R-:W-:-:S03]  /*1330*/  UIADD3 UR5, UR4, -UR5, URZ ;  /* 0x8000000504057290 */ /* 0x000fc6000fffe03f */
[----:B------:R-:W-:Y:S01]  /*1340*/  ULDC UR4, c[0x0][0x28c] ;  /* 0x0000a30000047ab9 */ /* 0x000fe20000000800 */
[----:B------:R-:W-:Y:S01]  /*1350*/  ULEA UR5, UR5, UR6, 0xb ;  /* 0x0000000605057291 */ /* 0x000fe2000f8e583f */
[----:B------:R-:W-:-:S03]  /*1360*/  ISETP.LT.AND P0, PT, RZ, UR4, PT ;  /* 0x00000004ff007c0c */ /* 0x000fc6000bf01270 */
[----:B------:R-:W-:-:S04]  /*1370*/  UIADD3 UR5, UR5, 0x200, URZ ;  /* 0x0000020005057890 */ /* 0x000fc8000fffe03f */
[----:B------:R-:W-:-:S04]  /*1380*/  USHF.R.U32.HI UR5, URZ, 0x4, UR5 ;  /* 0x000000043f057899 */ /* 0x000fc80008011605 */
[----:B------:R-:W-:-:S04]  /*1390*/  ULOP3.LUT UR5, UR5, 0x3fff, URZ, 0xc0, !UPT ;  /* 0x00003fff05057892 */ /* 0x000fc8000f8ec03f */
[----:B------:R-:W-:Y:S01]  /*13a0*/  ULOP3.LUT UR44, UR5, 0x10000, URZ, 0xfc, !UPT ;  /* 0x00010000052c7892 */ /* 0x000fe2000f8efc3f */
[----:B0-2---:R-:W-:Y:S11]  /*13b0*/  @P0 BRA `(.L_x_14) ;  /* 0x0000000000400947 */ /* 0x005ff60003800000 */
[----:B------:R-:W-:Y:S01]  /*13c0*/  MOV R0, 0x0 ;  /* 0x0000000000007802 */ /* 0x000fe20000000f00 */
[----:B------:R-:W-:Y:S01]  /*13d0*/  ULDC.64 UR4, c[0x4][0x68] ;  /* 0x01001a0000047ab9 */ /* 0x000fe20000000a00 */
[----:B------:R-:W-:Y:S01]  /*13e0*/  ULDC.64 UR6, c[0x4][0x8] ;  /* 0x0100020000067ab9 */ /* 0x000fe20000000a00 */
[----:B0-----:R-:W-:Y:S01]  /*13f0*/  IMAD.U32 R4, RZ, RZ, UR4 ;  /* 0x00000004ff047e24 */ /* 0x001fe2000f8e00ff */
[----:B------:R0:W3:Y:S01]  /*1400*/  LDC.64 R14, c[0x4][R0] ;  /* 0x01000000000e7b82 */ /* 0x0000e20000000a00 */
[----:B------:R-:W-:Y:S01]  /*1410*/  IMAD.U32 R5, RZ, RZ, UR5 ;  /* 0x00000005ff057e24 */ /* 0x000fe2000f8e00ff */
[----:B------:R-:W-:Y:S01]  /*1420*/  ULDC.64 UR4, c[0x4][0x70] ;  /* 0x01001c0000047ab9 */ /* 0x000fe20000000a00 */
[----:B------:R-:W-:Y:S02]  /*1430*/  IMAD.U32 R10, RZ, RZ, UR6 ;  /* 0x00000006ff0a7e24 */ /* 0x000fe4000f8e00ff */
[----:B------:R-:W-:Y:S02]  /*1440*/  IMAD.U32 R6, RZ, RZ, UR4 ;  /* 0x00000004ff067e24 */ /* 0x000fe4000f8e00ff */
[----:B------:R-:W-:-:S02]  /*1450*/  IMAD.U32 R7, RZ, RZ, UR5 ;  /* 0x00000005ff077e24 */ /* 0x000fc4000f8e00ff */
[----:B------:R-:W-:Y:S02]  /*1460*/  IMAD.U32 R11, RZ, RZ, UR7 ;  /* 0x00000007ff0b7e24 */ /* 0x000fe4000f8e00ff */
[----:B------:R-:W-:Y:S02]  /*1470*/  IMAD.MOV.U32 R8, RZ, RZ, 0x1e1 ;  /* 0x000001e1ff087424 */ /* 0x000fe400078e00ff */
[----:B------:R-:W-:Y:S02]  /*1480*/  IMAD.MOV.U32 R12, RZ, RZ, 0x1 ;  /* 0x00000001ff0c7424 */ /* 0x000fe400078e00ff */
[----:B0-----:R-:W-:-:S07]  /*1490*/  IMAD.MOV.U32 R13, RZ, RZ, RZ ;  /* 0x000000ffff0d7224 */ /* 0x001fce00078e00ff */
[----:B------:R-:W-:-:S07]  /*14a0*/  LEPC R20, `(.L_x_14) ;  /* 0x000000001014794e */ /* 0x000fce0000000000 */
[----:B-123-5:R-:W-:Y:S05]  /*14b0*/  CALL.ABS.NOINC R14 ;  /* 0x000000000e007343 */ /* 0x02efea0003c00000 */
.L_x_14:
[----:B------:R-:W-:-:S06]  /*14c0*/  ULOP3.LUT UR4, UR38, 0x1, URZ, 0xfc, !UPT ;  /* 0x0000000126047892 */ /* 0x000fcc000f8efc3f */
[----:B------:R-:W-:-:S05]  /*14d0*/  IMAD.U32 R0, RZ, RZ, UR4 ;  /* 0x00000004ff007e24 */ /* 0x000fca000f8e00ff */
[----:B------:R-:W-:-:S13]  /*14e0*/  ISETP.NE.AND P0, PT, R0, 0x3, PT ;  /* 0x000000030000780c */ /* 0x000fda0003f05270 */
[----:B------:R-:W-:Y:S05]  /*14f0*/  @!P0 BRA `(.L_x_15) ;  /* 0x0000000000048947 */ /* 0x000fea0003800000 */
[----:B------:R-:W-:Y:S01]  /*1500*/  BPT.TRAP 0x1 ;  /* 0x000000040000795c */ /* 0x000fe20000300000 */
.L_x_15:
[----:B------:R-:W3:Y:S01]  /*1510*/  S2UR UR5, SR_CgaCtaId ;  /* 0x00000000000579c3 */ /* 0x000ee20000008800 */
[----:B------:R-:W-:Y:S01]  /*1520*/  UMOV UR4, 0x400 ;  /* 0x0000040000047882 */ /* 0x000fe20000000000 */
[----:B------:R-:W-:Y:S02]  /*1530*/  IMAD.U32 R0, RZ, RZ, UR36 ;  /* 0x00000024ff007e24 */ /* 0x000fe4000f8e00ff */
[----:B0-----:R-:W-:-:S03]  /*1540*/  IMAD.U32 R4, RZ, RZ, UR37 ;  /* 0x00000025ff047e24 */ /* 0x001fc6000f8e00ff */
[----:B------:R-:W-:Y:S01]  /*1550*/  SHF.L.U32 R0, R0, 0x1f, RZ ;  /* 0x0000001f00007819 */ /* 0x000fe200000006ff */
[----:B---3--:R-:W-:-:S06]  /*1560*/  ULEA UR4, UR5, UR4, 0x18 ;  /* 0x0000000405047291 */ /* 0x008fcc000f8ec03f */
[----:B------:R-:W-:-:S04]  /*1570*/  IMAD.U32 R5, RZ, RZ, UR4 ;  /* 0x00000004ff057e24 */ /* 0x000fc8000f8e00ff */
[----:B------:R-:W-:-:S04]  /*1580*/  IMAD R3, R4, 0x8, R5 ;  /* 0x0000000804037824 */ /* 0x000fc800078e0205 */
[----:B------:R0:W3:Y:S01]  /*1590*/  SYNCS.PHASECHK.TRANS64.TRYWAIT P1, [R3+URZ], R0 ;  /* 0x00000000030075a7 */ /* 0x0000e2000802017f */
[----:B------:R-:W-:Y:S05]  /*15a0*/  @!P0 BRA `(.L_x_16) ;  /* 0x0000000000048947 */ /* 0x000fea0003800000 */
[----:B------:R-:W-:Y:S01]  /*15b0*/  BPT.TRAP 0x1 ;  /* 0x000000040000795c */ /* 0x000fe20000300000 */
.L_x_16:
[----:B---3--:R-:W-:Y:S05]  /*15c0*/  @P1 BRA `(.L_x_17) ;  /* 0x0000000000081947 */ /* 0x008fea0003800000 */
[----:B------:R-:W3:Y:S02]  /*15d0*/  SYNCS.PHASECHK.TRANS64.TRYWAIT P1, [R3+URZ], R0 ;  /* 0x00000000030075a7 */ /* 0x000ee4000802017f */
[----:B---3--:R-:W-:Y:S05]  /*15e0*/  @!P1 BRA `(.L_x_18) ;  /* 0x000000b0004c9947 */ /* 0x008fea0003800000 */
.L_x_17:
[----:B------:R-:W-:-:S04]  /*15f0*/  UISETP.LT.AND UP0, UPT, UR43, 0x1, UPT ;  /* 0x000000012b00788c */ /* 0x000fc8000bf01270 */
[----:B------:R-:W-:-:S06]  /*1600*/  USEL UR4, UR43, 0x1, UP0 ;  /* 0x000000012b047887 */ /* 0x000fcc0008000000 */
[----:B0--3--:R-:W-:Y:S01]  /*1610*/  IMAD.U32 R0, RZ, RZ, UR4 ;  /* 0x00000004ff007e24 */ /* 0x009fe2000f8e00ff */
[----:B------:R-:W-:Y:S05]  /*1620*/  WARPSYNC.ALL ;  /* 0x0000000000007948 */ /* 0x000fea0003800000 */
[----:B------:R-:W-:-:S04]  /*1630*/  IADD3 R0, -R0, UR43, RZ ;  /* 0x0000002b00007c10 */ /* 0x000fc8000fffe1ff */
[----:B------:R-:W-:Y:S02]  /*1640*/  ISETP.GE.AND P1, PT, R0, 0x1, PT ;  /* 0x000000010000780c */ /* 0x000fe40003f26270 */
[----:B------:R-:W-:Y:S01]  /*1650*/  R2UR UR4, R5 ;  /* 0x00000000050472ca */ /* 0x000fe200000e0000 */
[----:B------:R-:W-:Y:S01]  /*1660*/  ULEA UR16, UR37, UR44, 0x9 ;  /* 0x0000002c25107291 */ /* 0x000fe2000f8e483f */
[----:B------:R-:W-:Y:S01]  /*1670*/  WARPGROUP.ARRIVE ;  /* 0x00000000000079c5 */ /* 0x000fe20000000000 */
[----:B------:R-:W-:Y:S01]  /*1680*/  UMOV UR5, 0xc0000010 ;  /* 0xc000001000057882 */ /* 0x000fe20000000000 */
[----:B------:R-:W-:Y:S01]  /*1690*/  UMOV UR7, 0xc0000010 ;  /* 0xc000001000077882 */ /* 0x000fe20000000000 */
[----:B------:R-:W-:Y:S01]  /*16a0*/  UMOV UR9, UR5 ;  /* 0x0000000500097c82 */ /* 0x000fe20008000000 */
[----:B------:R-:W-:Y:S01]  /*16b0*/  UMOV UR11, 0xc0000010 ;  /* 0xc0000010000b7882 */ /* 0x000fe20000000000 */
[----:B------:R-:W-:Y:S01]  /*16c0*/  UMOV UR13, UR5 ;  /* 0x00000005000d7c82 */ /* 0x000fe20008000000 */
[----:B------:R-:W-:Y:S01]  /*16d0*/  UMOV UR15, 0xc0000010 ;  /* 0xc0000010000f7882 */ /* 0x000fe20000000000 */
[----:B------:R-:W-:Y:S01]  /*16e0*/  UMOV UR17, UR5 ;  /* 0x0000000500117c82 */ /* 0x000fe20008000000 */
[----:B------:R-:W-:Y:S01]  /*16f0*/  UMOV UR19, 0xc0000010 ;  /* 0xc000001000137882 */ /* 0x000fe20000000000 */
[----:B------:R-:W-:Y:S01]  /*1700*/  UMOV UR21, UR5 ;  /* 0x0000000500157c82 */ /* 0x000fe20008000000 */
[----:B------:R-:W-:Y:S01]  /*1710*/  UMOV UR23, 0xc0000010 ;  /* 0xc000001000177882 */ /* 0x000fe20000000000 */
[----:B------:R-:W-:-:S04]  /*1720*/  UIADD3 UR4, UR4, 0x22200, URZ ;  /* 0x0002220004047890 */ /* 0x000fc8000fffe03f */
[----:B------:R-:W-:-:S04]  /*1730*/  USHF.R.U32.HI UR4, URZ, 0x4, UR4 ;  /* 0x000000043f047899 */ /* 0x000fc80008011604 */
[----:B------:R-:W-:-:S04]  /*1740*/  ULOP3.LUT UR4, UR4, 0x3fff, URZ, 0xc0, !UPT ;  /* 0x00003fff04047892 */ /* 0x000fc8000f8ec03f */
[----:B------:R-:W-:-:S03]  /*1750*/  ULOP3.LUT UR24, UR4, 0x10000, URZ, 0xfc, !UPT ;  /* 0x0001000004187892 */ /* 0x000fc6000f8efc3f */
[----:B------:R-:W-:Y:S01]  /*1760*/  UMOV UR4, UR16 ;  /* 0x0000001000047c82 */ /* 0x000fe20008000000 */
[----:B------:R-:W-:Y:S01]  /*1770*/  UIMAD UR6, UR37, 0x140, UR24 ;  /* 0x00000140250678a4 */ /* 0x000fe2000f8e0218 */
[----:B------:R-:W-:Y:S01]  /*1780*/  UMOV UR8, UR4 ;  /* 0x0000000400087c82 */ /* 0x000fe20008000000 */
[----:B------:R-:W-:Y:S02]  /*1790*/  UMOV UR12, UR4 ;  /* 0x00000004000c7c82 */ /* 0x000fe40008000000 */
[----:B------:R-:W-:Y:S02]  /*17a0*/  UIADD3 UR10, UR6, 0x40, URZ ;  /* 0x00000040060a7890 */ /* 0x000fe4000fffe03f */
[----:B------:R-:W-:Y:S02]  /*17b0*/  UIADD3 UR14, UR6, 0x80, URZ ;  /* 0x00000080060e7890 */ /* 0x000fe4000fffe03f */
[----:B------:R-:W-:Y:S02]  /*17c0*/  UIADD3 UR18, UR6, 0xc0, URZ ;  /* 0x000000c006127890 */ /* 0x000fe4000fffe03f */
[----:B------:R-:W-:Y:S01]  /*17d0*/  IGMMA.64x32x32.S8.S8 R168, gdesc[UR4], RZ, !UPT, gsb0 ;  /* 0x0120000004a879f1 */ /* 0x000fe2000c0410ff */
[----:B------:R-:W-:Y:S01]  /*17e0*/  UIADD3 UR22, UR6, 0x100, URZ ;  /* 0x0000010006167890 */ /* 0x000fe2000fffe03f */
[----:B------:R-:W-:Y:S01]  /*17f0*/  UMOV UR20, UR4 ;  /* 0x0000000400147c82 */ /* 0x000fe20008000000 */
[----:B------:R-:W-:-:S02]  /*1800*/  WARPGROUP.DEPBAR.LE gsb0, 0x0 ;  /* 0x00008000000079c5 */ /* 0x000fc40000010000 */
[----:B------:R-:W-:-:S06]  /*1810*/  WARPGROUP.ARRIVE ;  /* 0x00000000000079c5 */ /* 0x000fcc0000000000 */
[----:B------:R-:W-:Y:S01]  /*1820*/  IGMMA.64x32x32.S8.S8 R136, gdesc[UR8], RZ, !UPT, gsb0 ;  /* 0x01200000088879f1 */ /* 0x000fe2000c0410ff */
[----:B------:R-:W-:-:S03]  /*1830*/  UIADD3 UR8, UR16, 0x100, URZ ;  /* 0x0000010010087890 */ /* 0x000fc6000fffe03f */
[----:B------:R-:W-:Y:S01]  /*1840*/  UMOV UR16, UR4 ;  /* 0x0000000400107c82 */ /* 0x000fe20008000000 */
[----:B------:R-:W-:Y:S02]  /*1850*/  WARPGROUP.DEPBAR.LE gsb0, 0x0 ;  /* 0x00008000000079c5 */ /* 0x000fe40000010000 */
[----:B------:R-:W-:-:S06]  /*1860*/  WARPGROUP.ARRIVE ;  /* 0x00000000000079c5 */ /* 0x000fcc0000000000 */
[----:B------:R-:W-:Y:S03]  /*1870*/  IGMMA.64x32x32.S8.S8 R104, gdesc[UR12], RZ, !UPT, gsb0 ;  /* 0x012000000c6879f1 */ /* 0x000fe6000c0410ff */
[----:B------:R-:W-:Y:S02]  /*1880*/  WARPGROUP.DEPBAR.LE gsb0, 0x0 ;  /* 0x00008000000079c5 */ /* 0x000fe40000010000 */
[----:B------:R-:W-:-:S06]  /*1890*/  WARPGROUP.ARRIVE ;  /* 0x00000000000079c5 */ /* 0x000fcc0000000000 */
[----:B------:R-:W-:Y:S03]  /*18a0*/  IGMMA.64x32x32.S8.S8 R72, gdesc[UR16], RZ, !UPT, gsb0 ;  /* 0x01200000104879f1 */ /* 0x000fe6000c0410ff */
[----:B------:R-:W-:Y:S02]  /*18b0*/  WARPGROUP.DEPBAR.LE gsb0, 0x0 ;  /* 0x00008000000079c5 */ /* 0x000fe40000010000 */
[----:B------:R-:W-:-:S06]  /*18c0*/  WARPGROUP.ARRIVE ;  /* 0x00000000000079c5 */ /* 0x000fcc0000000000 */
[----:B------:R-:W-:Y:S01]  /*18d0*/  IGMMA.64x32x32.S8.S8 R40, gdesc[UR20], RZ, !UPT, gsb0 ;  /* 0x01200000142879f1 */ /* 0x000fe2000c0410ff */
[----:B------:R-:W-:Y:S01]  /*18e0*/  UMOV UR20, UR8 ;  /* 0x0000000800147c82 */ /* 0x000fe20008000000 */
[----:B------:R-:W-:Y:S01]  /*18f0*/  UMOV UR21, 0xc0000010 ;  /* 0xc000001000157882 */ /* 0x000fe20000000000 */
[----:B------:R-:W-:Y:S01]  /*1900*/  UMOV UR16, UR20 ;  /* 0x0000001400107c82 */ /* 0x000fe20008000000 */
[----:B------:R-:W-:Y:S01]  /*1910*/  UMOV UR17, UR21 ;  /* 0x0000001500117c82 */ /* 0x000fe20008000000 */
[----:B------:R-:W-:Y:S01]  /*1920*/  UMOV UR12, UR20 ;  /* 0x00000014000c7c82 */ /* 0x000fe20008000000 */
[----:B------:R-:W-:Y:S01]  /*1930*/  UMOV UR13, UR21 ;  /* 0x00000015000d7c82 */ /* 0x000fe20008000000 */
[----:B------:R-:W-:Y:S01]  /*1940*/  UMOV UR8, UR20 ;  /* 0x0000001400087c82 */ /* 0x000fe20008000000 */
[----:B------:R-:W-:Y:S01]  /*1950*/  UMOV UR9, UR21 ;  /* 0x0000001500097c82 */ /* 0x000fe20008000000 */
[----:B------:R-:W-:Y:S01]  /*1960*/  UMOV UR4, UR20 ;  /* 0x0000001400047c82 */ /* 0x000fe20008000000 */
[----:B------:R-:W-:Y:S01]  /*1970*/  UMOV UR5, UR21 ;  /* 0x0000001500057c82 */ /* 0x000fe20008000000 */
[----:B------:R-:W-:-:S02]  /*1980*/  WARPGROUP.DEPBAR.LE gsb0, 0x0 ;  /* 0x00008000000079c5 */ /* 0x000fc40000010000 */
[----:B------:R-:W-:-:S06]  /*1990*/  WARPGROUP.ARRIVE ;  /* 0x00000000000079c5 */ /* 0x000fcc0000000000 */
[----:B------:R-:W-:Y:S03]  /*19a0*/  IGMMA.64x32x32.S8.S8 R24, gdesc[UR20], RZ, !UPT, gsb0 ;  /* 0x01200000141879f1 */ /* 0x000fe6000c0410ff */
        /* <DEDUP_REMOVED lines=13> */
[----:B------:R-:W-:Y:S05]  /*1a80*/  @!P1 BRA `(.L_x_19) ;  /* 0x0000000400a49947 */ /* 0x000fea0003800000 */
[----:B------:R-:W-:Y:S02]  /*1a90*/  UIADD3 UR25, UR37, 0x1, URZ ;  /* 0x0000000125197890 */ /* 0x000fe4000fffe03f */
[----:B------:R-:W-:Y:S02]  /*1aa0*/  UMOV UR26, UR37 ;  /* 0x00000025001a7c82 */ /* 0x000fe40008000000 */
[----:B------:R-:W-:-:S04]  /*1ab0*/  UISETP.NE.AND UP0, UPT, UR25, 0x11, UPT ;  /* 0x000000111900788c */ /* 0x000fc8000bf05270 */
[----:B------:R-:W-:Y:S02]  /*1ac0*/  USEL UR4, URZ, 0x1, UP0 ;  /* 0x000000013f047887 */ /* 0x000fe40008000000 */
[----:B------:R-:W-:Y:S02]  /*1ad0*/  USEL UR25, UR25, URZ, UP0 ;  /* 0x0000003f19197287 */ /* 0x000fe40008000000 */
[----:B------:R-:W-:-:S06]  /*1ae0*/  ULOP3.LUT UR4, UR36, UR4, URZ, 0x3c, !UPT ;  /* 0x0000000424047292 */ /* 0x000fcc000f8e3c3f */
[----:B------:R-:W-:-:S07]  /*1af0*/  IMAD.U32 R6, RZ, RZ, UR4 ;  /* 0x00000004ff067e24 */ /* 0x000fce000f8e00ff */
.L_x_26:
[----:B0--3--:R-:W-:Y:S05]  /*1b00*/  @!P0 BRA `(.L_x_20) ;  /* 0x0000000000048947 */ /* 0x009fea0003800000 */
[----:B------:R-:W-:Y:S01]  /*1b10*/  BPT.TRAP 0x1 ;  /* 0x000000040000795c */ /* 0x000fe20000300000 */
.L_x_20:
[----:B------:R-:W0:Y:S01]  /*1b20*/  S2UR UR5, SR_CgaCtaId ;  /* 0x00000000000579c3 */ /* 0x000e220000008800 */
[----:B------:R-:W-:Y:S01]  /*1b30*/  UMOV UR4, 0x400 ;  /* 0x0000040000047882 */ /* 0x000fe20000000000 */
[----:B------:R-:W-:Y:S01]  /*1b40*/  IMAD.U32 R4, RZ, RZ, UR25 ;  /* 0x00000019ff047e24 */ /* 0x000fe2000f8e00ff */
[----:B------:R-:W-:Y:S01]  /*1b50*/  SHF.L.U32 R3, R6, 0x1f, RZ ;  /* 0x0000001f06037819 */ /* 0x000fe200000006ff */
[----:B0-----:R-:W-:-:S06]  /*1b60*/  ULEA UR4, UR5, UR4, 0x18 ;  /* 0x0000000405047291 */ /* 0x001fcc000f8ec03f */
[----:B------:R-:W-:-:S04]  /*1b70*/  IMAD.U32 R5, RZ, RZ, UR4 ;  /* 0x00000004ff057e24 */ /* 0x000fc8000f8e00ff */
[----:B------:R-:W-:-:S04]  /*1b80*/  IMAD R4, R4, 0x8, R5 ;  /* 0x0000000804047824 */ /* 0x000fc800078e0205 */
[----:B------:R0:W3:Y:S01]  /*1b90*/  SYNCS.PHASECHK.TRANS64.TRYWAIT P1, [R4+URZ], R3 ;  /* 0x00000003040075a7 */ /* 0x0000e2000802017f */
[----:B------:R-:W-:Y:S05]  /*1ba0*/  @!P0 BRA `(.L_x_21) ;  /* 0x0000000000048947 */ /* 0x000fea0003800000 */
[----:B------:R-:W-:Y:S01]  /*1bb0*/  BPT.TRAP 0x1 ;  /* 0x000000040000795c */ /* 0x000fe20000300000 */
.L_x_21:
[----:B---3--:R-:W-:Y:S05]  /*1bc0*/  @P1 BRA `(.L_x_22) ;  /* 0x0000000000081947 */ /* 0x008fea0003800000 */
[----:B------:R-:W3:Y:S02]  /*1bd0*/  SYNCS.PHASECHK.TRANS64.TRYWAIT P1, [R4+URZ], R3 ;  /* 0x00000003040075a7 */ /* 0x000ee4000802017f */
[----:B---3--:R-:W-:Y:S05]  /*1be0*/  @!P1 BRA `(.L_x_23) ;  /* 0x000000a800e09947 */ /* 0x008fea0003800000 */
.L_x_22:
[----:B------:R-:W-:Y:S01]  /*1bf0*/  ULEA UR4, UR25, UR44, 0x9 ;  /* 0x0000002c19047291 */ /* 0x000fe2000f8e483f */
[----:B------:R-:W-:Y:S01]  /*1c00*/  WARPGROUP.ARRIVE ;  /* 0x00000000000079c5 */ /* 0x000fe20000000000 */
[----:B------:R-:W-:Y:S01]  /*1c10*/  UIMAD UR6, UR25, 0x140, UR24 ;  /* 0x00000140190678a4 */ /* 0x000fe2000f8e0218 */
[----:B------:R-:W-:Y:S01]  /*1c20*/  UMOV UR5, 0xc0000010 ;  /* 0xc000001000057882 */ /* 0x000fe20000000000 */
[----:B------:R-:W-:Y:S02]  /*1c30*/  UMOV UR7, 0xc0000010 ;  /* 0xc000001000077882 */ /* 0x000fe40000000000 */
[----:B------:R-:W-:Y:S01]  /*1c40*/  UIADD3 UR10, UR6, 0x40, URZ ;  /* 0x00000040060a7890 */ /* 0x000fe2000fffe03f */
[----:B------:R-:W-:Y:S01]  /*1c50*/  UMOV UR8, UR4 ;  /* 0x0000000400087c82 */ /* 0x000fe20008000000 */
[----:B------:R-:W-:Y:S01]  /*1c60*/  UMOV UR9, UR5 ;  /* 0x0000000500097c82 */ /* 0x000fe20008000000 */
[----:B------:R-:W-:Y:S02]  /*1c70*/  UMOV UR11, 0xc0000010 ;  /* 0xc0000010000b7882 */ /* 0x000fe40000000000 */
[----:B------:R-:W-:Y:S01]  /*1c80*/  IGMMA.64x32x32.S8.S8 R168, gdesc[UR4], R168, gsb0 ;  /* 0x0120000004a879f1 */ /* 0x000fe200080410a8 */
[----:B------:R-:W-:Y:S01]  /*1c90*/  UIADD3 UR14, UR6, 0x80, URZ ;  /* 0x00000080060e7890 */ /* 0x000fe2000fffe03f */
[----:B------:R-:W-:Y:S01]  /*1ca0*/  UMOV UR12, UR4 ;  /* 0x00000004000c7c82 */ /* 0x000fe20008000000 */
[----:B------:R-:W-:Y:S01]  /*1cb0*/  UMOV UR13, UR5 ;  /* 0x00000005000d7c82 */ /* 0x000fe20008000000 */
[----:B------:R-:W-:Y:S01]  /*1cc0*/  UMOV UR15, 0xc0000010 ;  /* 0xc0000010000f7882 */ /* 0x000fe20000000000 */
        /* <DEDUP_REMOVED lines=8> */
[----:B------:R-:W-:-:S02]  /*1d50*/  WARPGROUP.DEPBAR.LE gsb0, 0x0 ;  /* 0x00008000000079c5 */ /* 0x000fc40000010000 */
[----:B------:R-:W-:-:S06]  /*1d60*/  WARPGROUP.ARRIVE ;  /* 0x00000000000079c5 */ /* 0x000fcc0000000000 */
[----:B------:R-:W-:Y:S01]  /*1d70*/  IGMMA.64x32x32.S8.S8 R136, gdesc[UR8], R136, gsb0 ;  /* 0x01200000088879f1 */ /* 0x000fe20008041088 */
[----:B------:R-:W-:Y:S02]  /*1d80*/  UIADD3 UR8, UR4, 0x100, URZ ;  /* 0x0000010004087890 */ /* 0x000fe4000fffe03f */
[----:B------:R-:W-:Y:S02]  /*1d90*/  WARPGROUP.DEPBAR.LE gsb0, 0x0 ;  /* 0x00008000000079c5 */ /* 0x000fe40000010000 */
[----:B------:R-:W-:-:S06]  /*1da0*/  WARPGROUP.ARRIVE ;  /* 0x00000000000079c5 */ /* 0x000fcc0000000000 */
[----:B------:R-:W-:Y:S03]  /*1db0*/  IGMMA.64x32x32.S8.S8 R104, gdesc[UR12], R104, gsb0 ;  /* 0x012000000c6879f1 */ /* 0x000fe60008041068 */
[----:B------:R-:W-:Y:S02]  /*1dc0*/  WARPGROUP.DEPBAR.LE gsb0, 0x0 ;  /* 0x00008000000079c5 */ /* 0x000fe40000010000 */
[----:B------:R-:W-:-:S06]  /*1dd0*/  WARPGROUP.ARRIVE ;  /* 0x00000000000079c5 */ /* 0x000fcc0000000000 */
[----:B------:R-:W-:Y:S03]  /*1de0*/  IGMMA.64x32x32.S8.S8 R72, gdesc[UR16], R72, gsb0 ;  /* 0x01200000104879f1 */ /* 0x000fe60008041048 */
[----:B------:R-:W-:Y:S02]  /*1df0*/  WARPGROUP.DEPBAR.LE gsb0, 0x0 ;  /* 0x00008000000079c5 */ /* 0x000fe40000010000 */
[----:B------:R-:W-:-:S06]  /*1e00*/  WARPGROUP.ARRIVE ;  /* 0x00000000000079c5 */ /* 0x000fcc0000000000 */
[----:B------:R-:W-:Y:S01]  /*1e10*/  IGMMA.64x32x32.S8.S8 R40, gdesc[UR20], R40, gsb0 ;  /* 0x01200000142879f1 */ /* 0x000fe20008041028 */
        /* <DEDUP_REMOVED lines=12> */
[----:B------:R-:W-:Y:S03]  /*1ee0*/  IGMMA.64x32x32.S8.S8 R24, gdesc[UR20], R24, gsb0 ;  /* 0x01200000141879f1 */ /* 0x000fe60008041018 */
        /* <DEDUP_REMOVED lines=13> */
[----:B------:R-:W-:Y:S05]  /*1fc0*/  @!P0 BRA `(.L_x_24) ;  /* 0x0000000000048947 */ /* 0x000fea0003800000 */
[----:B------:R-:W-:Y:S01]  /*1fd0*/  BPT.TRAP 0x1 ;  /* 0x000000040000795c */ /* 0x000fe20000300000 */
.L_x_24:
[----:B------:R-:W-:Y:S01]  /*1fe0*/  R2UR UR4, R5 ;  /* 0x00000000050472ca */ /* 0x000fe200000e0000 */
[----:B------:R-:W-:-:S06]  /*1ff0*/  UISETP.GT.U32.AND UP0, UPT, UR38, 0x1, UPT ;  /* 0x000000012600788c */ /* 0x000fcc000bf04070 */
[----:B------:R-:W-:-:S06]  /*2000*/  PLOP3.LUT P1, PT, PT, PT, UP0, 0x80, 0x0 ;  /* 0x000000000000781c */ /* 0x000fcc0003f2f008 */
[----:B------:R-:W-:-:S04]  /*2010*/  ULEA UR4, UR26, UR4, 0x3 ;  /* 0x000000041a047291 */ /* 0x000fc8000f8e183f */
[----:B------:R-:W-:-:S04]  /*2020*/  UIADD3 UR4, UR4, 0x88, URZ ;  /* 0x0000008804047890 */ /* 0x000fc8000fffe03f */
[----:B------:R-:W-:-:S09]  /*2030*/  UPRMT UR4, URZ, 0x654, UR4 ;  /* 0x000006543f047896 */ /* 0x000fd20008000004 */
[----:B------:R-:W-:Y:S01]  /*2040*/  SYNCS.ARRIVE.TRANS64.RED.A1T0 RZ, [UR4], RZ ;  /* 0x000000ffffff79a7 */ /* 0x000fe20008100404 */
[----:B------:R-:W-:Y:S05]  /*2050*/  @P1 BRA `(.L_x_25) ;  /* 0x0000000000041947 */ /* 0x000fea0003800000 */
[----:B------:R-:W-:Y:S01]  /*2060*/  BPT.TRAP 0x1 ;  /* 0x000000040000795c */ /* 0x000fe20000300000 */
.L_x_25:
[----:B------:R-:W-:Y:S01]  /*2070*/  UIADD3 UR25, UR25, 0x1, URZ ;  /* 0x0000000119197890 */ /* 0x000fe2000fffe03f */
[C---:B------:R-:W-:Y:S01]  /*2080*/  ISETP.GT.AND P1, PT, R0.reuse, 0x1, PT ;  /* 0x000000010000780c */ /* 0x040fe20003f24270 */
[----:B------:R-:W-:Y:S01]  /*2090*/  UIADD3 UR26, UR26, 0x1, URZ ;  /* 0x000000011a1a7890 */ /* 0x000fe2000fffe03f */
[----:B------:R-:W-:Y:S01]  /*20a0*/  VIADD R0, R0, 0xffffffff ;  /* 0xffffffff00007836 */ /* 0x000fe20000000000 */
[----:B------:R-:W-:Y:S02]  /*20b0*/  UISETP.NE.AND UP0, UPT, UR25, 0x11, UPT ;  /* 0x000000111900788c */ /* 0x000fe4000bf05270 */
[----:B------:R-:W-:Y:S02]  /*20c0*/  UISETP.NE.AND UP1, UPT, UR26, 0x11, UPT ;  /* 0x000000111a00788c */ /* 0x000fe4000bf25270 */
[----:B------:R-:W-:Y:S02]  /*20d0*/  USEL UR4, URZ, 0x1, UP0 ;  /* 0x000000013f047887 */ /* 0x000fe40008000000 */
[----:B------:R-:W-:-:S02]  /*20e0*/  USEL UR25, UR25, URZ, UP0 ;  /* 0x0000003f19197287 */ /* 0x000fc40008000000 */
[----:B------:R-:W-:Y:S02]  /*20f0*/  USEL UR26, UR26, URZ, UP1 ;  /* 0x0000003f1a1a7287 */ /* 0x000fe40008800000 */
[----:B------:R-:W-:Y:S01]  /*2100*/  LOP3.LUT R6, R6, UR4, RZ, 0x3c, !PT ;  /* 0x0000000406067c12 */ /* 0x000fe2000f8e3cff */
[----:B------:R-:W-:Y:S09]  /*2110*/  @P1 BRA `(.L_x_26) ;  /* 0xfffffff800781947 */ /* 0x000ff2000383ffff */
.L_x_19:
[----:B------:R-:W4:Y:S02]  /*2120*/  LDC R0, c[0x0][0x28c] ;  /* 0x0000a300ff007b82 */ /* 0x000f240000000800 */
[----:B----4-:R-:W-:-:S13]  /*2130*/  ISETP.GE.AND P1, PT, R0, 0x1, PT ;  /* 0x000000010000780c */ /* 0x010fda0003f26270 */
[----:B------:R-:W-:Y:S05]  /*2140*/  @!P1 BRA `(.L_x_27) ;  /* 0x0000000000449947 */ /* 0x000fea0003800000 */
[----:B------:R-:W-:Y:S05]  /*2150*/  @!P0 BRA `(.L_x_28) ;  /* 0x0000000000048947 */ /* 0x000fea0003800000 */
[----:B------:R-:W-:Y:S01]  /*2160*/  BPT.TRAP 0x1 ;  /* 0x000000040000795c */ /* 0x000fe20000300000 */
.L_x_28:
[----:B------:R-:W-:-:S04]  /*2170*/  UISETP.LT.AND UP0, UPT, UR43, 0x1, UPT ;  /* 0x000000012b00788c */ /* 0x000fc8000bf01270 */
[----:B------:R-:W-:Y:S02]  /*2180*/  USEL UR6, UR43, 0x1, UP0 ;  /* 0x000000012b067887 */ /* 0x000fe40008000000 */
[----:B------:R-:W-:Y:S02]  /*2190*/  UISETP.GT.U32.AND UP0, UPT, UR38, 0x1, UPT ;  /* 0x000000012600788c */ /* 0x000fe4000bf04070 */
[----:B------:R-:W-:-:S04]  /*21a0*/  UIADD3 UR6, UR37, UR43, -UR6 ;  /* 0x0000002b25067290 */ /* 0x000fc8000fffe806 */
[----:B------:R-:W-:Y:S01]  /*21b0*/  UIMAD.WIDE.U32 UR4, UR6, -0xf0f0f0f, URZ ;  /* 0xf0f0f0f1060478a5 */ /* 0x000fe2000f8e003f */
[----:B------:R-:W-:-:S03]  /*21c0*/  PLOP3.LUT P0, PT, PT, PT, UP0, 0x80, 0x0 ;  /* 0x000000000000781c */ /* 0x000fc60003f0f008 */
[----:B------:R-:W-:-:S04]  /*21d0*/  USHF.R.U32.HI UR4, URZ, 0x4, UR5 ;  /* 0x000000043f047899 */ /* 0x000fc80008011605 */
[----:B------:R-:W-:-:S06]  /*21e0*/  UIMAD UR6, UR4, -0x11, UR6 ;  /* 0xffffffef040678a4 */ /* 0x000fcc000f8e0206 */
[----:B------:R-:W-:-:S04]  /*21f0*/  IMAD.U32 R0, RZ, RZ, UR6 ;  /* 0x00000006ff007e24 */ /* 0x000fc8000f8e00ff */
[----:B------:R-:W-:-:S04]  /*2200*/  IMAD R0, R0, 0x8, R5 ;  /* 0x0000000800007824 */ /* 0x000fc800078e0205 */
[----:B------:R-:W-:-:S05]  /*2210*/  VIADD R0, R0, 0x88 ;  /* 0x0000008800007836 */ /* 0x000fca0000000000 */
[----:B------:R-:W-:-:S04]  /*2220*/  PRMT R0, RZ, 0x654, R0 ;  /* 0x00000654ff007816 */ /* 0x000fc80000000000 */
[----:B------:R4:W-:Y:S01]  /*2230*/  SYNCS.ARRIVE.TRANS64.RED.A1T0 RZ, [R0+URZ], RZ ;  /* 0x000000ff00ff79a7 */ /* 0x0009e2000810043f */
[----:B------:R-:W-:Y:S05]  /*2240*/  @P0 BRA `(.L_x_27) ;  /* 0x0000000000040947 */ /* 0x000fea0003800000 */
[----:B------:R-:W-:Y:S01]  /*2250*/  BPT.TRAP 0x1 ;  /* 0x000000040000795c */ /* 0x000fe20000300000 */
.L_x_27:
[C---:B----4-:R-:W-:Y:S01]  /*2260*/  LOP3.LUT R0, R2.reuse, 0x3, RZ, 0xc0, !PT ;  /* 0x0000000302007812 */ /* 0x050fe200078ec0ff */
[----:B------:R-:W-:Y:S01]  /*2270*/  IMAD.MOV.U32 R7, RZ, RZ, -0x2 ;  /* 0xfffffffeff077424 */ /* 0x000fe200078e00ff */
[----:B------:R-:W-:Y:S01]  /*2280*/  ULDC UR10, c[0x0][0x288] ;  /* 0x0000a200000a7ab9 */ /* 0x000fe20000000800 */
[----:B------:R-:W-:Y:S01]  /*2290*/  UIMAD UR41, UR41, 0xa0, URZ ;  /* 0x000000a0292978a4 */ /* 0x000fe2000f8e023f */
[----:B0--3--:R-:W-:Y:S01]  /*22a0*/  LOP3.LUT R4, R2, 0x60, RZ, 0xc0, !PT ;  /* 0x0000006002047812 */ /* 0x009fe200078ec0ff */
[----:B------:R-:W-:Y:S01]  /*22b0*/  IMAD R7, R0, R7, UR10 ;  /* 0x0000000a00077e24 */ /* 0x000fe2000f8e0207 */
[--C-:B------:R-:W-:Y:S01]  /*22c0*/  SHF.R.U32.HI R0, RZ, 0x7, R2.reuse ;  /* 0x00000007ff007819 */ /* 0x100fe20000011602 */
[----:B------:R-:W-:Y:S01]  /*22d0*/  UIMAD.WIDE UR12, UR40, 0x100, URZ ;  /* 0x00000100280c78a5 */ /* 0x000fe2000f8e023f */
[----:B------:R-:W-:Y:S01]  /*22e0*/  SHF.R.U32.HI R3, RZ, 0x2, R2 ;  /* 0x00000002ff037819 */ /* 0x000fe20000011602 */
[----:B------:R-:W-:Y:S01]  /*22f0*/  USHF.L.U32 UR40, UR40, 0x8, URZ ;  /* 0x0000000828287899 */ /* 0x000fe2000800063f */
[----:B------:R-:W-:Y:S01]  /*2300*/  LOP3.LUT R0, R0, 0x1, RZ, 0xc0, !PT ;  /* 0x0000000100007812 */ /* 0x000fe200078ec0ff */
[----:B------:R-:W-:Y:S01]  /*2310*/  UISETP.GE.AND UP0, UPT, UR41, UR10, UPT ;  /* 0x0000000a2900728c */ /* 0x000fe2000bf06270 */
[----:B------:R-:W-:Y:S01]  /*2320*/  SHF.R.U32.HI R6, RZ, 0x1, R4 ;  /* 0x00000001ff067819 */ /* 0x000fe20000011604 */
[----:B------:R-:W-:Y:S01]  /*2330*/  UIADD3 UR37, UR43, UR37, URZ ;  /* 0x000000252b257290 */ /* 0x000fe2000fffe03f */
[----:B------:R-:W-:Y:S01]  /*2340*/  IMAD.SHL.U32 R186, R2, 0x2, RZ ;  /* 0x0000000202ba7824 */ /* 0x000fe200078e00ff */
[----:B------:R-:W-:Y:S01]  /*2350*/  ULDC UR7, c[0x0][0x284] ;  /* 0x0000a10000077ab9 */ /* 0x000fe20000000800 */
[----:B------:R-:W-:Y:S01]  /*2360*/  IMAD.U32 R187, RZ, RZ, UR41 ;  /* 0x00000029ffbb7e24 */ /* 0x000fe2000f8e00ff */
[----:B------:R-:W-:Y:S01]  /*2370*/  UISETP.GE.OR UP0, UPT, UR40, UR7, UP0 ;  /* 0x000000072800728c */ /* 0x000fe20008706670 */
[----:B------:R-:W-:Y:S01]  /*2380*/  IMAD.SHL.U32 R4, R0, 0x40, RZ ;  /* 0x0000004000047824 */ /* 0x000fe200078e00ff */
[----:B------:R-:W-:Y:S01]  /*2390*/  LOP3.LUT R3, R3, 0x7, RZ, 0xc0, !PT ;  /* 0x0000000703037812 */ /* 0x000fe200078ec0ff */
[----:B------:R-:W-:Y:S01]  /*23a0*/  UISETP.GT.U32.AND UP1, UPT, UR37, 0x10, UPT ;  /* 0x000000102500788c */ /* 0x000fe2000bf24070 */
[----:B------:R-:W-:Y:S01]  /*23b0*/  LOP3.LUT R186, R187, 0x6, R186, 0xf8, !PT ;  /* 0x00000006bbba7812 */ /* 0x000fe200078ef8ba */
[----:B------:R-:W-:Y:S01]  /*23c0*/  USHF.R.S32.HI UR11, URZ, 0x1f, UR42 ;  /* 0x0000001f3f0b7899 */ /* 0x000fe2000801142a */
[--C-:B------:R-:W-:Y:S01]  /*23d0*/  LOP3.LUT R191, R4, 0x40, R3.reuse, 0xe2, !PT ;  /* 0x0000004004bf7812 */ /* 0x100fe200078ee203 */
[----:B------:R-:W-:Y:S01]  /*23e0*/  UIMAD.WIDE.U32 UR4, UR37, -0xf0f0f0f, URZ ;  /* 0xf0f0f0f1250478a5 */ /* 0x000fe2000f8e003f */
[----:B------:R-:W-:Y:S01]  /*23f0*/  IADD3 R3, RZ, -R6, -R3 ;  /* 0x80000006ff037210 */ /* 0x000fe20007ffe803 */
[----:B------:R-:W-:Y:S01]  /*2400*/  ULDC.64 UR8, c[0x0][0x5d0] ;  /* 0x0001740000087ab9 */ /* 0x000fe20000000a00 */
[----:B------:R-:W-:Y:S01]  /*2410*/  UISETP.LT.U32.AND UP1, UPT, UR43, 0x11, UP1 ;  /* 0x000000112b00788c */ /* 0x000fe20008f21070 */
[----:B------:R-:W-:Y:S01]  /*2420*/  PLOP3.LUT P0, PT, PT, PT, UP0, 0x80, 0x0 ;  /* 0x000000000000781c */ /* 0x000fe20003f0f008 */
[----:B------:R-:W-:Y:S01]  /*2430*/  UISETP.GE.U32.AND UP2, UPT, UR43, 0x11, UPT ;  /* 0x000000112b00788c */ /* 0x000fe2000bf46070 */
[----:B------:R-:W-:Y:S01]  /*2440*/  SHF.R.S32.HI R187, RZ, 0x1f, R186 ;  /* 0x0000001fffbb7819 */ /* 0x000fe200000114ba */
[----:B------:R-:W-:-:S02]  /*2450*/  UIMAD UR6, UR11, UR8, URZ ;  /* 0x000000080b0672a4 */ /* 0x000fc4000f8e023f */
[----:B------:R-:W-:Y:S01]  /*2460*/  IMAD.U32 R5, RZ, RZ, UR8 ;  /* 0x00000008ff057e24 */ /* 0x000fe2000f8e00ff */
[----:B------:R-:W-:Y:S01]  /*2470*/  USHF.R.U32.HI UR4, URZ, 0x4, UR5 ;  /* 0x000000043f047899 */ /* 0x000fe20008011605 */
[----:B------:R-:W-:Y:S01]  /*2480*/  IMAD R0, R0, -0x40, R3 ;  /* 0xffffffc000007824 */ /* 0x000fe200078e0203 */
[----:B------:R-:W-:Y:S01]  /*2490*/  USEL UR5, URZ, 0x1, !UP1 ;  /* 0x000000013f057887 */ /* 0x000fe2000c800000 */
[----:B------:R-:W-:Y:S01]  /*24a0*/  IMAD.U32 R3, RZ, RZ, UR7 ;  /* 0x00000007ff037e24 */ /* 0x000fe2000f8e00ff */
[----:B------:R-:W-:Y:S02]  /*24b0*/  UIMAD UR6, UR42, UR9, UR6 ;  /* 0x000000092a0672a4 */ /* 0x000fe4000f8e0206 */
[----:B------:R-:W-:Y:S01]  /*24c0*/  IMAD.WIDE.U32 R4, R5, UR42, R186 ;  /* 0x0000002a05047c25 */ /* 0x000fe2000f8e00ba */
[----:B------:R-:W-:Y:S01]  /*24d0*/  ULOP3.LUT UR36, UR36, UR5, URZ, 0x3c, !UPT ;  /* 0x0000000524247292 */ /* 0x000fe2000f8e3c3f */
[----:B------:R-:W-:Y:S01]  /*24e0*/  LOP3.LUT R191, R191, UR12, R6, 0xfe, !PT ;  /* 0x0000000cbfbf7c12 */ /* 0x000fe2000f8efe06 */
[----:B------:R-:W-:Y:S01]  /*24f0*/  UIMAD UR37, UR4, -0x11, UR37 ;  /* 0xffffffef042578a4 */ /* 0x000fe2000f8e0225 */
[----:B------:R-:W-:Y:S01]  /*2500*/  IADD3 R0, R3, -UR40, R0 ;  /* 0x8000002803007c10 */ /* 0x000fe2000fffe000 */
[----:B------:R-:W-:Y:S01]  /*2510*/  @UP2 ULOP3.LUT UR36, UR36, 0x1, UR4, 0x78, !UPT ;  /* 0x0000000124242892 */ /* 0x000fe2000f8e7804 */
[----:B------:R-:W-:Y:S01]  /*2520*/  VIADD R5, R5, UR6 ;  /* 0x0000000605057c36 */ /* 0x000fe20008000000 */
[----:B------:R-:W-:Y:S01]  /*2530*/  UMOV UR40, 0xffffffff ;  /* 0xffffffff00287882 */ /* 0x000fe20000000000 */
[----:B------:R-:W-:Y:S01]  /*2540*/  VIADD R3, R7, -UR41 ;  /* 0x8000002907037c36 */ /* 0x000fe20008000000 */
[----:B------:R-:W-:Y:S08]  /*2550*/  @P0 BRA `(.L_x_29) ;  /* 0x0000007800f80947 */ /* 0x000ff00003800000 */
[----:B------:R-:W0:Y:S01]  /*2560*/  LDC.64 R14, c[0x0][0x5c8] ;  /* 0x00017200ff0e7b82 */ /* 0x000e220000000a00 */
[----:B------:R-:W-:Y:S01]  /*2570*/  ULDC.64 UR4, c[0x0][0x5c0] ;  /* 0x0001700000047ab9 */ /* 0x000fe20000000a00 */
[----:B------:R-:W-:Y:S01]  /*2580*/  BSSY B0, `(.L_x_29) ;  /* 0x00007bb000007945 */ /* 0x000fe20003800000 */
[C---:B0-----:R-:W-:Y:S01]  /*2590*/  IMAD R6, R14.reuse, UR13, RZ ;  /* 0x0000000d0e067c24 */ /* 0x041fe2000f8e02ff */
[----:B------:R-:W-:Y:S01]  /*25a0*/  SHF.L.U64.HI R13, R14, 0x3, R15 ;  /* 0x000000030e0d7819 */ /* 0x000fe2000001020f */
[----:B------:R-:W-:-:S04]  /*25b0*/  IMAD.WIDE.U32 R4, R191, R14, R4 ;  /* 0x0000000ebf047225 */ /* 0x000fc800078e0004 */
[----:B------:R-:W-:Y:S01]  /*25c0*/  IMAD R7, R191, R15, R6 ;  /* 0x0000000fbf077224 */ /* 0x000fe200078e0206 */
[----:B------:R-:W-:Y:S01]  /*25d0*/  IADD3 R4, P0, R4, UR4, RZ ;  /* 0x0000000404047c10 */ /* 0x000fe2000ff1e0ff */
[C---:B------:R-:W-:Y:S02]  /*25e0*/  IMAD.SHL.U32 R11, R14.reuse, 0x8, RZ ;  /* 0x000000080e0b7824 */ /* 0x040fe400078e00ff */
[----:B------:R-:W-:Y:S01]  /*25f0*/  IMAD.IADD R7, R5, 0x1, R7 ;  /* 0x0000000105077824 */ /* 0x000fe200078e0207 */
[-C--:B------:R-:W-:Y:S02]  /*2600*/  LEA R6, P2, R14, R4.reuse, 0x7 ;  /* 0x000000040e067211 */ /* 0x080fe400078438ff */
[----:B------:R-:W-:Y:S02]  /*2610*/  IADD3 R8, P1, R11, R4, RZ ;  /* 0x000000040b087210 */ /* 0x000fe40007f3e0ff */
[----:B------:R-:W-:Y:S02]  /*2620*/  IADD3.X R5, R7, UR5, RZ, P0, !PT ;  /* 0x0000000507057c10 */ /* 0x000fe400087fe4ff */
[----:B-----5:R-:W-:-:S02]  /*2630*/  ISETP.NE.AND P0, PT, R22, RZ, PT ;  /* 0x000000ff1600720c */ /* 0x020fc40003f05270 */
[----:B------:R-:W-:Y:S01]  /*2640*/  LEA.HI.X R7, R14, R5, R15, 0x7, P2 ;  /* 0x000000050e077211 */ /* 0x000fe200010f3c0f */
[----:B------:R-:W-:Y:S01]  /*2650*/  IMAD.X R9, R13, 0x1, R5, P1 ;  /* 0x000000010d097824 */ /* 0x000fe200008e0605 */
[----:B------:R-:W-:-:S05]  /*2660*/  IADD3 R10, P2, R11, R6, RZ ;  /* 0x000000060b0a7210 */ /* 0x000fca0007f5e0ff */
[----:B------:R-:W-:-:S04]  /*2670*/  IMAD.X R11, R13, 0x1, R7, P2 ;  /* 0x000000010d0b7824 */ /* 0x000fc800010e0607 */
[----:B------:R-:W-:Y:S05]  /*2680*/  @!P0 BRA `(.L_x_30) ;  /* 0x0000005c00188947 */ /* 0x000fea0003800000 */
[----:B------:R-:W0:Y:S01]  /*2690*/  LDC.64 R14, c[0x0][0x5b0] ;  /* 0x00016c00ff0e7b82 */ /* 0x000e220000000a00 */
[----:B------:R-:W-:Y:S01]  /*26a0*/  ULDC.64 UR6, c[0x0][0x5b8] ;  /* 0x00016e0000067ab9 */ /* 0x000fe20000000a00 */
[----:B------:R-:W-:Y:S01]  /*26b0*/  ISETP.GE.AND P3, PT, R0, 0x1, PT ;  /* 0x000000010000780c */ /* 0x000fe20003f66270 */
[----:B------:R-:W-:Y:S02]  /*26c0*/  UIMAD UR4, UR11, UR6, URZ ;  /* 0x000000060b0472a4 */ /* 0x000fe4000f8e023f */
[----:B------:R-:W-:Y:S01]  /*26d0*/  IMAD.U32 R21, RZ, RZ, UR6 ;  /* 0x00000006ff157e24 */ /* 0x000fe2000f8e00ff */
[----:B------:R-:W-:Y:S01]  /*26e0*/  BSSY B1, `(.L_x_31) ;  /* 0x000000e000017945 */ /* 0x000fe20003800000 */
[----:B------:R-:W-:Y:S01]  /*26f0*/  ISETP.LT.OR P1, PT, R3, 0x1, !P3 ;  /* 0x000000010300780c */ /* 0x000fe20005f21670 */
[----:B------:R-:W-:Y:S01]  /*2700*/  UIMAD UR4, UR42, UR7, UR4 ;  /* 0x000000072a0472a4 */ /* 0x000fe2000f8e0204 */
[----:B------:R-:W3:Y:S01]  /*2710*/  LDC.64 R12, c[0x0][0x5a8] ;  /* 0x00016a00ff0c7b82 */ /* 0x000ee20000000a00 */
[----:B------:R-:W-:-:S04]  /*2720*/  IMAD.WIDE.U32 R186, R21, UR42, R186 ;  /* 0x0000002a15ba7c25 */ /* 0x000fc8000f8e00ba */
[----:B------:R-:W-:Y:S02]  /*2730*/  VIADD R21, R187, UR4 ;  /* 0x00000004bb157c36 */ /* 0x000fe40008000000 */
[----:B------:R-:W-:Y:S02]  /*2740*/  IMAD.MOV.U32 R20, RZ, RZ, R186 ;  /* 0x000000ffff147224 */ /* 0x000fe400078e00ba */
[----:B0-----:R-:W-:Y:S02]  /*2750*/  IMAD R188, R14, UR13, RZ ;  /* 0x0000000d0ebc7c24 */ /* 0x001fe4000f8e02ff */
[----:B------:R-:W-:-:S04]  /*2760*/  IMAD.WIDE.U32 R184, R191, R14, R20 ;  /* 0x0000000ebfb87225 */ /* 0x000fc800078e0014 */
[----:B------:R-:W-:Y:S01]  /*2770*/  IMAD R197, R191, R15, R188 ;  /* 0x0000000fbfc57224 */ /* 0x000fe200078e02bc */
[----:B---3--:R-:W-:-:S04]  /*2780*/  IADD3 R184, P0, R184, R12, RZ ;  /* 0x0000000cb8b87210 */ /* 0x008fc80007f1e0ff */
[----:B------:R-:W-:Y:S01]  /*2790*/  IADD3.X R185, R13, R185, R197, P0, !PT ;  /* 0x000000b90db97210 */ /* 0x000fe200007fe4c5 */
[----:B------:R-:W-:Y:S08]  /*27a0*/  @P1 BRA `(.L_x_32) ;  /* 0x0000000000041947 */ /* 0x000ff00003800000 */
[----:B-1----:R0:W5:Y:S02]  /*27b0*/  LDG.E.U8 R19, desc[UR46][R184.64] ;  /* 0x0000002eb8137981 */ /* 0x002164000c1e1100 */
.L_x_32:
[----:B------:R-:W-:Y:S05]  /*27c0*/  BSYNC B1 ;  /* 0x0000000000017941 */ /* 0x000fea0003800000 */
.L_x_31:
[----:B--2--5:R-:W-:Y:S01]  /*27d0*/  LOP3.LUT R23, R19, 0xffff, RZ, 0xc0, !PT ;  /* 0x0000ffff13177812 */ /* 0x024fe200078ec0ff */
[C---:B------:R-:W-:Y:S01]  /*27e0*/  IMAD.SHL.U32 R188, R14.reuse, 0x8, RZ ;  /* 0x000000080ebc7824 */ /* 0x040fe200078e00ff */
[----:B------:R-:W-:Y:S01]  /*27f0*/  ISETP.LT.OR P5, PT, R3, 0x2, !P3 ;  /* 0x000000020300780c */ /* 0x000fe20005fa1670 */
[----:B------:R-:W-:Y:S01]  /*2800*/  BSSY B1, `(.L_x_33) ;  /* 0x0000010000017945 */ /* 0x000fe20003800000 */
[----:B------:R-:W-:Y:S02]  /*2810*/  PRMT R23, R23, 0x8880, RZ ;  /* 0x0000888017177816 */ /* 0x000fe400000000ff */
[----:B------:R-:W-:Y:S02]  /*2820*/  SHF.L.U64.HI R189, R14, 0x3, R15 ;  /* 0x000000030ebd7819 */ /* 0x000fe4000001020f */
[----:B------:R-:W-:Y:S01]  /*2830*/  ISETP.GE.AND P2, PT, R0, 0x9, PT ;  /* 0x000000090000780c */ /* 0x000fe20003f46270 */
[----:B------:R-:W-:Y:S02]  /*2840*/  IMAD R23, R23, R22, RZ ;  /* 0x0000001617177224 */ /* 0x000fe400078e02ff */
[----:B------:R-:W-:Y:S01]  /*2850*/  IMAD.WIDE.U32 R192, R191, R14, R188 ;  /* 0x0000000ebfc07225 */ /* 0x000fe200078e00bc */
[----:B------:R-:W-:-:S02]  /*2860*/  ISETP.LT.OR P6, PT, R3, 0x1, !P2 ;  /* 0x000000010300780c */ /* 0x000fc400057c1670 */
[----:B------:R-:W-:Y:S01]  /*2870*/  ISETP.LT.OR P0, PT, R3, 0x2, !P2 ;  /* 0x000000020300780c */ /* 0x000fe20005701670 */
[----:B------:R-:W-:-:S05]  /*2880*/  @!P1 IMAD R195, R168, R18, R23 ;  /* 0x00000012a8c39224 */ /* 0x000fca00078e0217 */
[----:B------:R2:W-:Y:S01]  /*2890*/  @!P1 STG.E.U8 desc[UR46][R4.64], R195 ;  /* 0x000000c304009986 */ /* 0x0005e2000c10112e */
[----:B------:R-:W-:Y:S01]  /*28a0*/  IADD3 R168, P1, P4, R186, R12, R192 ;  /* 0x0000000cbaa87210 */ /* 0x000fe20007c3e0c0 */
[----:B------:R-:W-:Y:S01]  /*28b0*/  IMAD.IADD R192, R197, 0x1, R193 ;  /* 0x00000001c5c07824 */ /* 0x000fe200078e02c1 */
[----:B------:R-:W-:Y:S11]  /*28c0*/  @P5 BRA `(.L_x_34) ;  /* 0x00000000000c5947 */ /* 0x000ff60003800000 */
[----:B-1----:R-:W3:Y:S02]  /*28d0*/  LDG.E.U8 R19, desc[UR46][R184.64+0x1] ;  /* 0x0000012eb8137981 */ /* 0x002ee4000c1e1100 */
[----:B---3--:R-:W-:-:S05]  /*28e0*/  PRMT R23, R19, 0x8880, RZ ;  /* 0x0000888013177816 */ /* 0x008fca00000000ff */
[----:B------:R-:W-:-:S07]  /*28f0*/  IMAD R23, R23, R22, RZ ;  /* 0x0000001617177224 */ /* 0x000fce00078e02ff */
.L_x_34:
[----:B------:R-:W-:Y:S05]  /*2900*/  BSYNC B1 ;  /* 0x0000000000017941 */ /* 0x000fea0003800000 */
.L_x_33:
[----:B------:R-:W-:Y:S01]  /*2910*/  @!P5 IMAD R193, R169, R18, R23 ;  /* 0x00000012a9c1d224 */ /* 0x000fe200078e0217 */
[----:B------:R-:W-:Y:S01]  /*2920*/  BSSY B1, `(.L_x_35) ;  /* 0x0000007000017945 */ /* 0x000fe20003800000 */
[----:B------:R-:W-:-:S03]  /*2930*/  IADD3.X R169, R21, R13, R192, P1, P4 ;  /* 0x0000000d15a97210 */ /* 0x000fc60000fe84c0 */
[----:B------:R3:W-:Y:S01]  /*2940*/  @!P5 STG.E.U8 desc[UR46][R4.64+0x1], R193 ;  /* 0x000001c10400d986 */ /* 0x0007e2000c10112e */
[----:B------:R-:W-:Y:S05]  /*2950*/  @P6 BRA `(.L_x_36) ;  /* 0x00000000000c6947 */ /* 0x000fea0003800000 */
[----:B-1----:R-:W4:Y:S02]  /*2960*/  LDG.E.U8 R19, desc[UR46][R168.64] ;  /* 0x0000002ea8137981 */ /* 0x002f24000c1e1100 */
[----:B----4-:R-:W-:-:S05]  /*2970*/  PRMT R23, R19, 0x8880, RZ ;  /* 0x0000888013177816 */ /* 0x010fca00000000ff */
[----:B------:R-:W-:-:S07]  /*2980*/  IMAD R23, R23, R22, RZ ;  /* 0x0000001617177224 */ /* 0x000fce00078e02ff */
.L_x_36:
[----:B------:R-:W-:Y:S05]  /*2990*/  BSYNC B1 ;  /* 0x0000000000017941 */ /* 0x000fea0003800000 */
.L_x_35:
[----:B---3--:R-:W-:Y:S01]  /*29a0*/  @!P6 IMAD R193, R170, R18, R23 ;  /* 0x00000012aac1e224 */ /* 0x008fe200078e0217 */
[----:B------:R-:W-:Y:S04]  /*29b0*/  BSSY B1, `(.L_x_37) ;  /* 0x0000006000017945 */ /* 0x000fe80003800000 */
[----:B------:R3:W-:Y:S01]  /*29c0*/  @!P6 STG.E.U8 desc[UR46][R8.64], R193 ;  /* 0x000000c10800e986 */ /* 0x0007e2000c10112e */
[----:B------:R-:W-:Y:S05]  /*29d0*/  @P0 BRA `(.L_x_38) ;  /* 0x00000000000c0947 */ /* 0x000fea0003800000 */
[----:B-1----:R-:W4:Y:S02]  /*29e0*/  LDG.E.U8 R19, desc[UR46][R168.64+0x1] ;  /* 0x0000012ea8137981 */ /* 0x002f24000c1e1100 */
[----:B----4-:R-:W-:-:S05]  /*29f0*/  PRMT R23, R19, 0x8880, RZ ;  /* 0x0000888013177816 */ /* 0x010fca00000000ff */
[----:B------:R-:W-:-:S07]  /*2a00*/  IMAD R23, R23, R22, RZ ;  /* 0x0000001617177224 */ /* 0x000fce00078e02ff */
.L_x_38:
[----:B------:R-:W-:Y:S05]  /*2a10*/  BSYNC B1 ;  /* 0x0000000000017941 */ /* 0x000fea0003800000 */
.L_x_37:
[----:B------:R-:W-:Y:S01]  /*2a20*/  ISETP.LT.OR P4, PT, R3, 0x9, !P3 ;  /* 0x000000090300780c */ /* 0x000fe20005f81670 */
[----:B------:R-:W-:Y:S01]  /*2a30*/  @!P0 IMAD R171, R171, R18, R23 ;  /* 0x00000012abab8224 */ /* 0x000fe200078e0217 */
[----:B------:R-:W-:Y:S01]  /*2a40*/  BSSY B1, `(.L_x_39) ;  /* 0x000000a000017945 */ /* 0x000fe20003800000 */
[C---:B------:R-:W-:Y:S02]  /*2a50*/  ISETP.LT.OR P1, PT, R3.reuse, 0xa, !P3 ;  /* 0x0000000a0300780c */ /* 0x040fe40005f21670 */
[C---:B------:R-:W-:Y:S01]  /*2a60*/  ISETP.LT.OR P5, PT, R3.reuse, 0x9, !P2 ;  /* 0x000000090300780c */ /* 0x040fe200057a1670 */
[----:B------:R4:W-:Y:S01]  /*2a70*/  @!P0 STG.E.U8 desc[UR46][R8.64+0x1], R171 ;  /* 0x000001ab08008986 */ /* 0x0009e2000c10112e */
[C---:B------:R-:W-:Y:S02]  /*2a80*/  ISETP.LT.OR P6, PT, R3.reuse, 0xa, !P2 ;  /* 0x0000000a0300780c */ /* 0x040fe400057c1670 */
[----:B------:R-:W-:-:S04]  /*2a90*/  ISETP.LT.OR P0, PT, R3, 0x11, !P3 ;  /* 0x000000110300780c */ /* 0x000fc80005f01670 */
[----:B------:R-:W-:Y:S09]  /*2aa0*/  @P4 BRA `(.L_x_40) ;  /* 0x00000000000c4947 */ /* 0x000ff20003800000 */
[----:B-1----:R-:W5:Y:S02]  /*2ab0*/  LDG.E.U8 R19, desc[UR46][R184.64+0x8] ;  /* 0x0000082eb8137981 */ /* 0x002f64000c1e1100 */
[----:B-----5:R-:W-:-:S05]  /*2ac0*/  PRMT R23, R19, 0x8880, RZ ;  /* 0x0000888013177816 */ /* 0x020fca00000000ff */
[----:B------:R-:W-:-:S07]  /*2ad0*/  IMAD R23, R23, R22, RZ ;  /* 0x0000001617177224 */ /* 0x000fce00078e02ff */
.L_x_40:
[----:B------:R-:W-:Y:S05]  /*2ae0*/  BSYNC B1 ;  /* 0x0000000000017941 */ /* 0x000fea0003800000 */
.L_x_39:
[----:B----4-:R-:W-:Y:S01]  /*2af0*/  @!P4 IMAD R171, R172, R18, R23 ;  /* 0x00000012acabc224 */ /* 0x010fe200078e0217 */
[----:B------:R-:W-:Y:S04]  /*2b00*/  BSSY B1, `(.L_x_41) ;  /* 0x0000006000017945 */ /* 0x000fe80003800000 */
[----:B------:R4:W-:Y:S01]  /*2b10*/  @!P4 STG.E.U8 desc[UR46][R4.64+0x8], R171 ;  /* 0x000008ab0400c986 */ /* 0x0009e2000c10112e */
[----:B------:R-:W-:Y:S05]  /*2b20*/  @P1 BRA `(.L_x_42) ;  /* 0x00000000000c1947 */ /* 0x000fea0003800000 */
[----:B-1----:R-:W5:Y:S02]  /*2b30*/  LDG.E.U8 R19, desc[UR46][R184.64+0x9] ;  /* 0x0000092eb8137981 */ /* 0x002f64000c1e1100 */
[----:B-----5:R-:W-:-:S05]  /*2b40*/  PRMT R23, R19, 0x8880, RZ ;  /* 0x0000888013177816 */ /* 0x020fca00000000ff */
[----:B------:R-:W-:-:S07]  /*2b50*/  IMAD R23, R23, R22, RZ ;  /* 0x0000001617177224 */ /* 0x000fce00078e02ff */
.L_x_42:
[----:B------:R-:W-:Y:S05]  /*2b60*/  BSYNC B1 ;  /* 0x0000000000017941 */ /* 0x000fea0003800000 */
.L_x_41:
[----:B------:R-:W-:Y:S01]  /*2b70*/  @!P1 IMAD R173, R173, R18, R23 ;  /* 0x00000012adad9224 */ /* 0x000fe200078e0217 */
[----:B------:R-:W-:Y:S04]  /*2b80*/  BSSY B1, `(.L_x_43) ;  /* 0x0000006000017945 */ /* 0x000fe80003800000 */
[----:B------:R0:W-:Y:S01]  /*2b90*/  @!P1 STG.E.U8 desc[UR46][R4.64+0x9], R173 ;  /* 0x000009ad04009986 */ /* 0x0001e2000c10112e */
[----:B------:R-:W-:Y:S05]  /*2ba0*/  @P5 BRA `(.L_x_44) ;  /* 0x00000000000c5947 */ /* 0x000fea0003800000 */
[----:B-1----:R-:W5:Y:S02]  /*2bb0*/  LDG.E.U8 R19, desc[UR46][R168.64+0x8] ;  /* 0x0000082ea8137981 */ /* 0x002f64000c1e1100 */
[----:B-----5:R-:W-:-:S05]  /*2bc0*/  PRMT R23, R19, 0x8880, RZ ;  /* 0x0000888013177816 */ /* 0x020fca00000000ff */
[----:B------:R-:W-:-:S07]  /*2bd0*/  IMAD R23, R23, R22, RZ ;  /* 0x0000001617177224 */ /* 0x000fce00078e02ff */
.L_x_44:
[----:B------:R-:W-:Y:S05]  /*2be0*/  BSYNC B1 ;  /* 0x0000000000017941 */ /* 0x000fea0003800000 */
.L_x_43:
[----:B----4-:R-:W-:Y:S01]  /*2bf0*/  @!P5 IMAD R171, R174, R18, R23 ;  /* 0x00000012aeabd224 */ /* 0x010fe200078e0217 */
[----:B------:R-:W-:Y:S04]  /*2c00*/  BSSY B1, `(.L_x_45) ;  /* 0x0000006000017945 */ /* 0x000fe80003800000 */
[----:B------:R4:W-:Y:S01]  /*2c10*/  @!P5 STG.E.U8 desc[UR46][R8.64+0x8], R171 ;  /* 0x000008ab0800d986 */ /* 0x0009e2000c10112e */
[----:B------:R-:W-:Y:S05]  /*2c20*/  @P6 BRA `(.L_x_46) ;  /* 0x00000000000c6947 */ /* 0x000fea0003800000 */
[----:B-1----:R-:W5:Y:S02]  /*2c30*/  LDG.E.U8 R19, desc[UR46][R168.64+0x9] ;  /* 0x0000092ea8137981 */ /* 0x002f64000c1e1100 */
[----:B-----5:R-:W-:-:S05]  /*2c40*/  PRMT R23, R19, 0x8880, RZ ;  /* 0x0000888013177816 */ /* 0x020fca00000000ff */
[----:B------:R-:W-:-:S07]  /*2c50*/  IMAD R23, R23, R22, RZ ;  /* 0x0000001617177224 */ /* 0x000fce00078e02ff */
.L_x_46:
[----:B------:R-:W-:Y:S05]  /*2c60*/  BSYNC B1 ;  /* 0x0000000000017941 */ /* 0x000fea0003800000 */
.L_x_45:
[----:B------:R-:W-:Y:S01]  /*2c70*/  @!P6 IMAD R175, R175, R18, R23 ;  /* 0x00000012afafe224 */ /* 0x000fe200078e0217 */
[----:B------:R-:W-:Y:S04]  /*2c80*/  BSSY B1, `(.L_x_47) ;  /* 0x0000006000017945 */ /* 0x000fe80003800000 */
[----:B------:R0:W-:Y:S01]  /*2c90*/  @!P6 STG.E.U8 desc[UR46][R8.64+0x9], R175 ;  /* 0x000009af0800e986 */ /* 0x0001e2000c10112e */
[----:B------:R-:W-:Y:S05]  /*2ca0*/  @P0 BRA `(.L_x_48) ;  /* 0x00000000000c0947 */ /* 0x000fea0003800000 */
[----:B-1----:R-:W5:Y:S02]  /*2cb0*/  LDG.E.U8 R19, desc[UR46][R184.64+0x10] ;  /* 0x0000102eb8137981 */ /* 0x002f64000c1e1100 */
[----:B-----5:R-:W-:-:S05]  /*2cc0*/  PRMT R23, R19, 0x8880, RZ ;  /* 0x0000888013177816 */ /* 0x020fca00000000ff */
[----:B------:R-:W-:-:S07]  /*2cd0*/  IMAD R23, R23, R22, RZ ;  /* 0x0000001617177224 */ /* 0x000fce00078e02ff */
.L_x_48:
[----:B------:R-:W-:Y:S05]  /*2ce0*/  BSYNC B1 ;  /* 0x0000000000017941 */ /* 0x000fea0003800000 */
.L_x_47:
[----:B------:R-:W-:Y:S01]  /*2cf0*/  ISETP.LT.OR P1, PT, R3, 0x12, !P3 ;  /* 0x000000120300780c */ /* 0x000fe20005f21670 */
[----:B----4-:R-:W-:Y:S01]  /*2d00*/  @!P0 IMAD R171, R176, R18, R23 ;  /* 0x00000012b0ab8224 */ /* 0x010fe200078e0217 */
[----:B------:R-:W-:Y:S01]  /*2d10*/  BSSY B1, `(.L_x_49) ;  /* 0x000000a000017945 */ /* 0x000fe20003800000 */
[----:B------:R-:W-:Y:S02]  /*2d20*/  IADD3 R191, P4, R191, 0x80, RZ ;  /* 0x00000080bfbf7810 */ /* 0x000fe40007f9e0ff */
        /* <DEDUP_REMOVED lines=8> */
.L_x_50:
[----:B------:R-:W-:Y:S05]  /*2db0*/  BSYNC B1 ;  /* 0x0000000000017941 */ /* 0x000fea0003800000 */
.L_x_49:
[----:B------:R-:W-:Y:S01]  /*2dc0*/  @!P1 IMAD R177, R177, R18, R23 ;  /* 0x00000012b1b19224 */ /* 0x000fe200078e0217 */
[----:B------:R-:W-:Y:S04]  /*2dd0*/  BSSY B1, `(.L_x_51) ;  /* 0x0000006000017945 */ /* 0x000fe80003800000 */
[----:B------:R0:W-:Y:S01]  /*2de0*/  @!P1 STG.E.U8 desc[UR46][R4.64+0x11], R177 ;  /* 0x000011b104009986 */ /* 0x0001e2000c10112e */
[----:B------:R-:W-:Y:S05]  /*2df0*/  @P0 BRA `(.L_x_52) ;  /* 0x00000000000c0947 */ /* 0x000fea0003800000 */
[----:B-1----:R-:W5:Y:S02]  /*2e00*/  LDG.E.U8 R19, desc[UR46][R168.64+0x10] ;  /* 0x0000102ea8137981 */ /* 0x002f64000c1e1100 */
[----:B-----5:R-:W-:-:S05]  /*2e10*/  PRMT R23, R19, 0x8880, RZ ;  /* 0x0000888013177816 */ /* 0x020fca00000000ff */
[----:B------:R-:W-:-:S07]  /*2e20*/  IMAD R23, R23, R22, RZ ;  /* 0x0000001617177224 */ /* 0x000fce00078e02ff */
.L_x_52:
[----:B------:R-:W-:Y:S05]  /*2e30*/  BSYNC B1 ;  /* 0x0000000000017941 */ /* 0x000fea0003800000 */
.L_x_51:
[----:B----4-:R-:W-:Y:S01]  /*2e40*/  @!P0 IMAD R171, R178, R18, R23 ;  /* 0x00000012b2ab8224 */ /* 0x010fe200078e0217 */
[----:B------:R-:W-:Y:S04]  /*2e50*/  BSSY B1, `(.L_x_53) ;  /* 0x0000006000017945 */ /* 0x000fe80003800000 */
[----:B------:R4:W-:Y:S01]  /*2e60*/  @!P0 STG.E.U8 desc[UR46][R8.64+0x10], R171 ;  /* 0x000010ab08008986 */ /* 0x0009e2000c10112e */
[----:B------:R-:W-:Y:S05]  /*2e70*/  @P5 BRA `(.L_x_54) ;  /* 0x00000000000c5947 */ /* 0x000fea0003800000 */
[----:B-1----:R-:W5:Y:S02]  /*2e80*/  LDG.E.U8 R19, desc[UR46][R168.64+0x11] ;  /* 0x0000112ea8137981 */ /* 0x002f64000c1e1100 */
[----:B-----5:R-:W-:-:S05]  /*2e90*/  PRMT R23, R19, 0x8880, RZ ;  /* 0x0000888013177816 */ /* 0x020fca00000000ff */
[----:B------:R-:W-:-:S07]  /*2ea0*/  IMAD R23, R23, R22, RZ ;  /* 0x0000001617177224 */ /* 0x000fce00078e02ff */
.L_x_54:
[----:B------:R-:W-:Y:S05]  /*2eb0*/  BSYNC B1 ;  /* 0x0000000000017941 */ /* 0x000fea0003800000 */
.L_x_53:
[----:B------:R-:W-:Y:S01]  /*2ec0*/  @!P5 IMAD R179, R179, R18, R23 ;  /* 0x00000012b3b3d224 */ /* 0x000fe200078e0217 */
[----:B------:R-:W-:Y:S01]  /*2ed0*/  BSSY B1, `(.L_x_55) ;  /* 0x0000007000017945 */ /* 0x000fe20003800000 */
[----:B------:R-:W-:-:S03]  /*2ee0*/  IMAD.WIDE.U32 R188, R191, R14, R188 ;  /* 0x0000000ebfbc7225 */ /* 0x000fc600078e00bc */
[----:B------:R0:W-:Y:S01]  /*2ef0*/  @!P5 STG.E.U8 desc[UR46][R8.64+0x11], R179 ;  /* 0x000011b30800d986 */ /* 0x0001e2000c10112e */
[----:B------:R-:W-:Y:S05]  /*2f00*/  @P6 BRA `(.L_x_56) ;  /* 0x00000000000c6947 */ /* 0x000fea0003800000 */
[----:B-1----:R-:W5:Y:S02]  /*2f10*/  LDG.E.U8 R19, desc[UR46][R184.64+0x18] ;  /* 0x0000182eb8137981 */ /* 0x002f64000c1e1100 */
[----:B-----5:R-:W-:-:S05]  /*2f20*/  PRMT R23, R19, 0x8880, RZ ;  /* 0x0000888013177816 */ /* 0x020fca00000000ff */
[----:B------:R-:W-:-:S07]  /*2f30*/  IMAD R23, R23, R22, RZ ;  /* 0x0000001617177224 */ /* 0x000fce00078e02ff */
.L_x_56:
[----:B------:R-:W-:Y:S05]  /*2f40*/  BSYNC B1 ;  /* 0x0000000000017941 */ /* 0x000fea0003800000 */
.L_x_55:
[C---:B------:R-:W-:Y:S01]  /*2f50*/  ISETP.LT.OR P5, PT, R3.reuse, 0x1a, !P3 ;  /* 0x0000001a0300780c */ /* 0x040fe20005fa1670 */
[----:B----4-:R-:W-:Y:S01]  /*2f60*/  @!P6 IMAD R171, R180, R18, R23 ;  /* 0x00000012b4abe224 */ /* 0x010fe200078e0217 */
[----:B------:R-:W-:Y:S01]  /*2f70*/  BSSY B1, `(.L_x_57) ;  /* 0x000000b000017945 */ /* 0x000fe20003800000 */
[----:B0-----:R-:W-:Y:S01]  /*2f80*/  IMAD.X R173, RZ, RZ, UR13, P4 ;  /* 0x0000000dffad7e24 */ /* 0x001fe2000a0e06ff */
[----:B------:R-:W-:Y:S02]  /*2f90*/  IADD3 R186, P1, P0, R186, R12, R188 ;  /* 0x0000000cbaba7210 */ /* 0x000fe4000783e0bc */
[----:B------:R0:W-:Y:S01]  /*2fa0*/  @!P6 STG.E.U8 desc[UR46][R4.64+0x18], R171 ;  /* 0x000018ab0400e986 */ /* 0x0001e2000c10112e */
[----:B------:R-:W-:Y:S01]  /*2fb0*/  ISETP.LT.OR P6, PT, R3, 0x19, !P2 ;  /* 0x000000190300780c */ /* 0x000fe200057c1670 */
[----:B------:R-:W-:Y:S01]  /*2fc0*/  IMAD R170, R173, R14, RZ ;  /* 0x0000000eadaa7224 */ /* 0x000fe200078e02ff */
[----:B------:R-:W-:-:S04]  /*2fd0*/  ISETP.LT.OR P4, PT, R3, 0x1a, !P2 ;  /* 0x0000001a0300780c */ /* 0x000fc80005781670 */
[----:B------:R-:W-:Y:S09]  /*2fe0*/  @P5 BRA `(.L_x_58) ;  /* 0x00000000000c5947 */ /* 0x000ff20003800000 */
[----:B-1----:R-:W4:Y:S02]  /*2ff0*/  LDG.E.U8 R19, desc[UR46][R184.64+0x19] ;  /* 0x0000192eb8137981 */ /* 0x002f24000c1e1100 */
[----:B----4-:R-:W-:-:S05]  /*3000*/  PRMT R23, R19, 0x8880, RZ ;  /* 0x0000888013177816 */ /* 0x010fca00000000ff */
[----:B------:R-:W-:-:S07]  /*3010*/  IMAD R23, R23, R22, RZ ;  /* 0x0000001617177224 */ /* 0x000fce00078e02ff */
.L_x_58:
[----:B------:R-:W-:Y:S05]  /*3020*/  BSYNC B1 ;  /* 0x0000000000017941 */ /* 0x000fea0003800000 */
.L_x_57:
[----:B------:R-:W-:Y:S01]  /*3030*/  @!P5 IMAD R181, R181, R18, R23 ;  /* 0x00000012b5b5d224 */ /* 0x000fe200078e0217 */
[----:B------:R-:W-:Y:S01]  /*3040*/  BSSY B1, `(.L_x_59) ;  /* 0x0000007000017945 */ /* 0x000fe20003800000 */
[----:B------:R-:W-:-:S03]  /*3050*/  IMAD R173, R191, R15, R170 ;  /* 0x0000000fbfad7224 */ /* 0x000fc600078e02aa */
[----:B------:R4:W-:Y:S01]  /*3060*/  @!P5 STG.E.U8 desc[UR46][R4.64+0x19], R181 ;  /* 0x000019b50400d986 */ /* 0x0009e2000c10112e */
[----:B------:R-:W-:Y:S05]  /*3070*/  @P6 BRA `(.L_x_60) ;  /* 0x00000000000c6947 */ /* 0x000fea0003800000 */
[----:B-1----:R-:W5:Y:S02]  /*3080*/  LDG.E.U8 R19, desc[UR46][R168.64+0x18] ;  /* 0x0000182ea8137981 */ /* 0x002f64000c1e1100 */
[----:B-----5:R-:W-:-:S05]  /*3090*/  PRMT R23, R19, 0x8880, RZ ;  /* 0x0000888013177816 */ /* 0x020fca00000000ff */
[----:B------:R-:W-:-:S07]  /*30a0*/  IMAD R23, R23, R22, RZ ;  /* 0x0000001617177224 */ /* 0x000fce00078e02ff */
.L_x_60:
[----:B------:R-:W-:Y:S05]  /*30b0*/  BSYNC B1 ;  /* 0x0000000000017941 */ /* 0x000fea0003800000 */
.L_x_59:
[----:B0-----:R-:W-:Y:S01]  /*30c0*/  @!P6 IMAD R171, R182, R18, R23 ;  /* 0x00000012b6abe224 */ /* 0x001fe200078e0217 */
[----:B------:R-:W-:Y:S01]  /*30d0*/  BSSY B1, `(.L_x_61) ;  /* 0x0000008000017945 */ /* 0x000fe20003800000 */
[----:B------:R-:W-:Y:S02]  /*30e0*/  IMAD.IADD R188, R173, 0x1, R189 ;  /* 0x00000001adbc7824 */ /* 0x000fe400078e02bd */
[----:B------:R-:W-:Y:S01]  /*30f0*/  IMAD.WIDE.U32 R14, R191, R14, R20 ;  /* 0x0000000ebf0e7225 */ /* 0x000fe200078e0014 */
[----:B------:R0:W-:Y:S01]  /*3100*/  @!P6 STG.E.U8 desc[UR46][R8.64+0x18], R171 ;  /* 0x000018ab0800e986 */ /* 0x0001e2000c10112e */
[----:B------:R-:W-:Y:S05]  /*3110*/  @P4 BRA `(.L_x_62) ;  /* 0x00000000000c4947 */ /* 0x000fea0003800000 */
[----:B-1----:R-:W5:Y:S02]  /*3120*/  LDG.E.U8 R19, desc[UR46][R168.64+0x19] ;  /* 0x0000192ea8137981 */ /* 0x002f64000c1e1100 */
[----:B-----5:R-:W-:-:S05]  /*3130*/  PRMT R23, R19, 0x8880, RZ ;  /* 0x0000888013177816 */ /* 0x020fca00000000ff */
[----:B------:R-:W-:-:S07]  /*3140*/  IMAD R23, R23, R22, RZ ;  /* 0x0000001617177224 */ /* 0x000fce00078e02ff */
.L_x_62:
[----:B------:R-:W-:Y:S05]  /*3150*/  BSYNC B1 ;  /* 0x0000000000017941 */ /* 0x000fea0003800000 */
.L_x_61:
[----:B------:R-:W-:Y:S01]  /*3160*/  @!P4 IMAD R183, R183, R18, R23 ;  /* 0x00000012b7b7c224 */ /* 0x000fe200078e0217 */
[----:B------:R-:W-:Y:S01]  /*3170*/  IADD3.X R187, R21, R13, R188, P1, P0 ;  /* 0x0000000d15bb7210 */ /* 0x000fe20000fe04bc */
[----:B------:R-:W-:Y:S01]  /*3180*/  BSSY B1, `(.L_x_63) ;  /* 0x000000d000017945 */ /* 0x000fe20003800000 */
[----:B------:R-:W-:Y:S02]  /*3190*/  ISETP.GE.AND P1, PT, R0, 0x81, PT ;  /* 0x000000810000780c */ /* 0x000fe40003f26270 */
[----:B------:R0:W-:Y:S01]  /*31a0*/  @!P4 STG.E.U8 desc[UR46][R8.64+0x19], R183 ;  /* 0x000019b70800c986 */ /* 0x0001e2000c10112e */
[----:B------:R-:W-:Y:S02]  /*31b0*/  IADD3 R12, P5, R14, R12, RZ ;  /* 0x0000000c0e0c7210 */ /* 0x000fe40007fbe0ff */
[----:B------:R-:W-:Y:S02]  /*31c0*/  ISETP.LT.OR P4, PT, R3, 0x1, !P1 ;  /* 0x000000010300780c */ /* 0x000fe40004f81670 */
[----:B------:R-:W-:-:S02]  /*31d0*/  ISETP.GE.AND P0, PT, R0, 0x89, PT ;  /* 0x000000890000780c */ /* 0x000fc40003f06270 */
[----:B------:R-:W-:Y:S02]  /*31e0*/  IADD3.X R13, R13, R15, R173, P5, !PT ;  /* 0x0000000f0d0d7210 */ /* 0x000fe40002ffe4ad */
[C---:B------:R-:W-:Y:S02]  /*31f0*/  ISETP.LT.OR P5, PT, R3.reuse, 0x2, !P1 ;  /* 0x000000020300780c */ /* 0x040fe40004fa1670 */
[----:B------:R-:W-:-:S05]  /*3200*/  ISETP.LT.OR P6, PT, R3, 0x1, !P0 ;  /* 0x000000010300780c */ /* 0x000fca00047c1670 */
[----:B0-----:R-:W-:Y:S08]  /*3210*/  @P4 BRA `(.L_x_64) ;  /* 0x00000000000c4947 */ /* 0x001ff00003800000 */
[----:B-1----:R-:W5:Y:S02]  /*3220*/  LDG.E.U8 R19, desc[UR46][R12.64] ;  /* 0x0000002e0c137981 */ /* 0x002f64000c1e1100 */
[----:B-----5:R-:W-:-:S05]  /*3230*/  PRMT R23, R19, 0x8880, RZ ;  /* 0x0000888013177816 */ /* 0x020fca00000000ff */
[----:B------:R-:W-:-:S07]  /*3240*/  IMAD R23, R23, R22, RZ ;  /* 0x0000001617177224 */ /* 0x000fce00078e02ff */
.L_x_64:
[----:B------:R-:W-:Y:S05]  /*3250*/  BSYNC B1 ;  /* 0x0000000000017941 */ /* 0x000fea0003800000 */
.L_x_63:
[----:B------:R-:W-:Y:S01]  /*3260*/  @!P4 IMAD R15, R152, R18, R23 ;  /* 0x00000012980fc224 */ /* 0x000fe200078e0217 */
[----:B------:R-:W-:Y:S04]  /*3270*/  BSSY B1, `(.L_x_65) ;  /* 0x0000006000017945 */ /* 0x000fe80003800000 */
[----:B------:R0:W-:Y:S01]  /*3280*/  @!P4 STG.E.U8 desc[UR46][R6.64], R15 ;  /* 0x0000000f0600c986 */ /* 0x0001e2000c10112e */
[----:B------:R-:W-:Y:S05]  /*3290*/  @P5 BRA `(.L_x_66) ;  /* 0x00000000000c5947 */ /* 0x000fea0003800000 */
[----:B-1----:R-:W5:Y:S02]  /*32a0*/  LDG.E.U8 R19, desc[UR46][R12.64+0x1] ;  /* 0x0000012e0c137981 */ /* 0x002f64000c1e1100 */
[----:B-----5:R-:W-:-:S05]  /*32b0*/  PRMT R23, R19, 0x8880, RZ ;  /* 0x0000888013177816 */ /* 0x020fca00000000ff */
[----:B------:R-:W-:-:S07]  /*32c0*/  IMAD R23, R23, R22, RZ ;  /* 0x0000001617177224 */ /* 0x000fce00078e02ff */
.L_x_66:
[----:B------:R-:W-:Y:S05]  /*32d0*/  BSYNC B1 ;  /* 0x0000000000017941 */ /* 0x000fea0003800000 */
.L_x_65:
[----:B------:R-:W-:Y:S01]  /*32e0*/  @!P5 IMAD R153, R153, R18, R23 ;  /* 0x000000129999d224 */ /* 0x000fe200078e0217 */
[----:B------:R-:W-:Y:S04]  /*32f0*/  BSSY B1, `(.L_x_67) ;  /* 0x0000006000017945 */ /* 0x000fe80003800000 */
[----:B------:R0:W-:Y:S01]  /*3300*/  @!P5 STG.E.U8 desc[UR46][R6.64+0x1], R153 ;  /* 0x000001990600d986 */ /* 0x0001e2000c10112e */
[----:B------:R-:W-:Y:S05]  /*3310*/  @P6 BRA `(.L_x_68) ;  /* 0x00000000000c6947 */ /* 0x000fea0003800000 */
[----:B-1----:R-:W5:Y:S02]  /*3320*/  LDG.E.U8 R19, desc[UR46][R186.64] ;  /* 0x0000002eba137981 */ /* 0x002f64000c1e1100 */
[----:B-----5:R-:W-:-:S05]  /*3330*/  PRMT R23, R19, 0x8880, RZ ;  /* 0x0000888013177816 */ /* 0x020fca00000000ff */
[----:B------:R-:W-:-:S07]  /*3340*/  IMAD R23, R23, R22, RZ ;  /* 0x0000001617177224 */ /* 0x000fce00078e02ff */
.L_x_68:
[----:B------:R-:W-:Y:S05]  /*3350*/  BSYNC B1 ;  /* 0x0000000000017941 */ /* 0x000fea0003800000 */
.L_x_67:
[C---:B------:R-:W-:Y:S01]  /*3360*/  ISETP.LT.OR P4, PT, R3.reuse, 0x2, !P0 ;  /* 0x000000020300780c */ /* 0x040fe20004781670 */
[----:B0-----:R-:W-:Y:S01]  /*3370*/  @!P6 IMAD R15, R154, R18, R23 ;  /* 0x000000129a0fe224 */ /* 0x001fe200078e0217 */
[----:B------:R-:W-:Y:S01]  /*3380*/  BSSY B1, `(.L_x_69) ;  /* 0x0000008000017945 */ /* 0x000fe20003800000 */
[----:B------:R-:W-:-:S03]  /*3390*/  ISETP.LT.OR P5, PT, R3, 0x9, !P1 ;  /* 0x000000090300780c */ /* 0x000fc60004fa1670 */
[----:B------:R0:W-:Y:S01]  /*33a0*/  @!P6 STG.E.U8 desc[UR46][R10.64], R15 ;  /* 0x0000000f0a00e986 */ /* 0x0001e2000c10112e */
[----:B------:R-:W-:-:S06]  /*33b0*/  ISETP.LT.OR P6, PT, R3, 0xa, !P1 ;  /* 0x0000000a0300780c */ /* 0x000fcc0004fc1670 */
[----:B------:R-:W-:Y:S07]  /*33c0*/  @P4 BRA `(.L_x_70) ;  /* 0x00000000000c4947 */ /* 0x000fee0003800000 */
[----:B-1----:R-:W5:Y:S02]  /*33d0*/  LDG.E.U8 R19, desc[UR46][R186.64+0x1] ;  /* 0x0000012eba137981 */ /* 0x002f64000c1e1100 */
[----:B-----5:R-:W-:-:S05]  /*33e0*/  PRMT R23, R19, 0x8880, RZ ;  /* 0x0000888013177816 */ /* 0x020fca00000000ff */
[----:B------:R-:W-:-:S07]  /*33f0*/  IMAD R23, R23, R22, RZ ;  /* 0x0000001617177224 */ /* 0x000fce00078e02ff */
.L_x_70:
[----:B------:R-:W-:Y:S05]  /*3400*/  BSYNC B1 ;  /* 0x0000000000017941 */ /* 0x000fea0003800000 */
.L_x_69:
[----:B------:R-:W-:Y:S01]  /*3410*/  @!P4 IMAD R155, R155, R18, R23 ;  /* 0x000000129b9bc224 */ /* 0x000fe200078e0217 */
[----:B------:R-:W-:Y:S04]  /*3420*/  BSSY B1, `(.L_x_71) ;  /* 0x0000006000017945 */ /* 0x000fe80003800000 */
[----:B------:R0:W-:Y:S01]  /*3430*/  @!P4 STG.E.U8 desc[UR46][R10.64+0x1], R155 ;  /* 0x0000019b0a00c986 */ /* 0x0001e2000c10112e */
[----:B------:R-:W-:Y:S05]  /*3440*/  @P5 BRA `(.L_x_72) ;  /* 0x00000000000c5947 */ /* 0x000fea0003800000 */
[----:B-1----:R-:W5:Y:S02]  /*3450*/  LDG.E.U8 R19, desc[UR46][R12.64+0x8] ;  /* 0x0000082e0c137981 */ /* 0x002f64000c1e1100 */
[----:B-----5:R-:W-:-:S05]  /*3460*/  PRMT R23, R19, 0x8880, RZ ;  /* 0x0000888013177816 */ /* 0x020fca00000000ff */
[----:B------:R-:W-:-:S07]  /*3470*/  IMAD R23, R23, R22, RZ ;  /* 0x0000001617177224 */ /* 0x000fce00078e02ff */
.L_x_72:
[----:B------:R-:W-:Y:S05]  /*3480*/  BSYNC B1 ;  /* 0x0000000000017941 */ /* 0x000fea0003800000 */
.L_x_71:
[----:B0-----:R-:W-:Y:S01]  /*3490*/  @!P5 IMAD R15, R156, R18, R23 ;  /* 0x000000129c0fd224 */ /* 0x001fe200078e0217 */
[----:B------:R-:W-:Y:S04]  /*34a0*/  BSSY B1, `(.L_x_73) ;  /* 0x0000006000017945 */ /* 0x000fe80003800000 */
[----:B------:R0:W-:Y:S01]  /*34b0*/  @!P5 STG.E.U8 desc[UR46][R6.64+0x8], R15 ;  /* 0x0000080f0600d986 */ /* 0x0001e2000c10112e */
[----:B------:R-:W-:Y:S05]  /*34c0*/  @P6 BRA `(.L_x_74) ;  /* 0x00000000000c6947 */ /* 0x000fea0003800000 */
[----:B-1----:R-:W5:Y:S02]  /*34d0*/  LDG.E.U8 R19, desc[UR46][R12.64+0x9] ;  /* 0x0000092e0c137981 */ /* 0x002f64000c1e1100 */
[----:B-----5:R-:W-:-:S05]  /*34e0*/  PRMT R23, R19, 0x8880, RZ ;  /* 0x0000888013177816 */ /* 0x020fca00000000ff */
[----:B------:R-:W-:-:S07]  /*34f0*/  IMAD R23, R23, R22, RZ ;  /* 0x0000001617177224 */ /* 0x000fce00078e02ff */
.L_x_74:
[----:B------:R-:W-:Y:S05]  /*3500*/  BSYNC B1 ;  /* 0x0000000000017941 */ /* 0x000fea0003800000 */
.L_x_73:
[----:B------:R-:W-:Y:S01]  /*3510*/  ISETP.LT.OR P4, PT, R3, 0x9, !P0 ;  /* 0x000000090300780c */ /* 0x000fe20004781670 */
[----:B------:R-:W-:Y:S01]  /*3520*/  @!P6 IMAD R157, R157, R18, R23 ;  /* 0x000000129d9de224 */ /* 0x000fe200078e0217 */
        /* <DEDUP_REMOVED lines=8> */
.L_x_76:
[----:B------:R-:W-:Y:S05]  /*35b0*/  BSYNC B1 ;  /* 0x0000000000017941 */ /* 0x000fea0003800000 */
.L_x_75:
[----:B0-----:R-:W-:Y:S01]  /*35c0*/  @!P4 IMAD R15, R158, R18, R23 ;  /* 0x000000129e0fc224 */ /* 0x001fe200078e0217 */
[----:B------:R-:W-:Y:S04]  /*35d0*/  BSSY B1, `(.L_x_77) ;  /* 0x0000006000017945 */ /* 0x000fe80003800000 */
[----:B------:R0:W-:Y:S01]  /*35e0*/  @!P4 STG.E.U8 desc[UR46][R10.64+0x8], R15 ;  /* 0x0000080f0a00c986 */ /* 0x0001e2000c10112e */
[----:B------:R-:W-:Y:S05]  /*35f0*/  @P5 BRA `(.L_x_78) ;  /* 0x00000000000c5947 */ /* 0x000fea0003800000 */
[----:B-1----:R-:W5:Y:S02]  /*3600*/  LDG.E.U8 R19, desc[UR46][R186.64+0x9] ;  /* 0x0000092eba137981 */ /* 0x002f64000c1e1100 */
[----:B-----5:R-:W-:-:S05]  /*3610*/  PRMT R23, R19, 0x8880, RZ ;  /* 0x0000888013177816 */ /* 0x020fca00000000ff */
[----:B------:R-:W-:-:S07]  /*3620*/  IMAD R23, R23, R22, RZ ;  /* 0x0000001617177224 */ /* 0x000fce00078e02ff */
.L_x_78:
[----:B------:R-:W-:Y:S05]  /*3630*/  BSYNC B1 ;  /* 0x0000000000017941 */ /* 0x000fea0003800000 */
.L_x_77:
[----:B------:R-:W-:Y:S01]  /*3640*/  @!P5 IMAD R159, R159, R18, R23 ;  /* 0x000000129f9fd224 */ /* 0x000fe200078e0217 */
[----:B------:R-:W-:Y:S04]  /*3650*/  BSSY B1, `(.L_x_79) ;  /* 0x0000006000017945 */ /* 0x000fe80003800000 */
[----:B------:R0:W-:Y:S01]  /*3660*/  @!P5 STG.E.U8 desc[UR46][R10.64+0x9], R159 ;  /* 0x0000099f0a00d986 */ /* 0x0001e2000c10112e */
[----:B------:R-:W-:Y:S05]  /*3670*/  @P6 BRA `(.L_x_80) ;  /* 0x00000000000c6947 */ /* 0x000fea0003800000 */
[----:B-1----:R-:W5:Y:S02]  /*3680*/  LDG.E.U8 R19, desc[UR46][R12.64+0x10] ;  /* 0x0000102e0c137981 */ /* 0x002f64000c1e1100 */
[----:B-----5:R-:W-:-:S05]  /*3690*/  PRMT R23, R19, 0x8880, RZ ;  /* 0x0000888013177816 */ /* 0x020fca00000000ff */
[----:B------:R-:W-:-:S07]  /*36a0*/  IMAD R23, R23, R22, RZ ;  /* 0x0000001617177224 */ /* 0x000fce00078e02ff */
.L_x_80:
[----:B------:R-:W-:Y:S05]  /*36b0*/  BSYNC B1 ;  /* 0x0000000000017941 */ /* 0x000fea0003800000 */
.L_x_79:
        /* <DEDUP_REMOVED lines=10> */
.L_x_82:
[----:B------:R-:W-:Y:S05]  /*3760*/  BSYNC B1 ;  /* 0x0000000000017941 */ /* 0x000fea0003800000 */
.L_x_81:
[----:B------:R-:W-:Y:S01]  /*3770*/  @!P4 IMAD R161, R161, R18, R23 ;  /* 0x00000012a1a1c224 */ /* 0x000fe200078e0217 */
[----:B------:R-:W-:Y:S04]  /*3780*/  BSSY B1, `(.L_x_83) ;  /* 0x0000006000017945 */ /* 0x000fe80003800000 */
[----:B------:R0:W-:Y:S01]  /*3790*/  @!P4 STG.E.U8 desc[UR46][R6.64+0x11], R161 ;  /* 0x000011a10600c986 */ /* 0x0001e2000c10112e */
[----:B------:R-:W-:Y:S05]  /*37a0*/  @P5 BRA `(.L_x_84) ;  /* 0x00000000000c5947 */ /* 0x000fea0003800000 */
[----:B-1----:R-:W5:Y:S02]  /*37b0*/  LDG.E.U8 R19, desc[UR46][R186.64+0x10] ;  /* 0x0000102eba137981 */ /* 0x002f64000c1e1100 */
[----:B-----5:R-:W-:-:S05]  /*37c0*/  PRMT R23, R19, 0x8880, RZ ;  /* 0x0000888013177816 */ /* 0x020fca00000000ff */
[----:B------:R-:W-:-:S07]  /*37d0*/  IMAD R23, R23, R22, RZ ;  /* 0x0000001617177224 */ /* 0x000fce00078e02ff */
.L_x_84:
[----:B------:R-:W-:Y:S05]  /*37e0*/  BSYNC B1 ;  /* 0x0000000000017941 */ /* 0x000fea0003800000 */
.L_x_83:
[----:B0-----:R-:W-:Y:S01]  /*37f0*/  @!P5 IMAD R15, R162, R18, R23 ;  /* 0x00000012a20fd224 */ /* 0x001fe200078e0217 */
[----:B------:R-:W-:Y:S04]  /*3800*/  BSSY B1, `(.L_x_85) ;  /* 0x0000006000017945 */ /* 0x000fe80003800000 */
[----:B------:R0:W-:Y:S01]  /*3810*/  @!P5 STG.E.U8 desc[UR46][R10.64+0x10], R15 ;  /* 0x0000100f0a00d986 */ /* 0x0001e2000c10112e */
[----:B------:R-:W-:Y:S05]  /*3820*/  @P6 BRA `(.L_x_86) ;  /* 0x00000000000c6947 */ /* 0x000fea0003800000 */
[----:B-1----:R-:W5:Y:S02]  /*3830*/  LDG.E.U8 R19, desc[UR46][R186.64+0x11] ;  /* 0x0000112eba137981 */ /* 0x002f64000c1e1100 */
[----:B-----5:R-:W-:-:S05]  /*3840*/  PRMT R23, R19, 0x8880, RZ ;  /* 0x0000888013177816 */ /* 0x020fca00000000ff */
[----:B------:R-:W-:-:S07]  /*3850*/  IMAD R23, R23, R22, RZ ;  /* 0x0000001617177224 */ /* 0x000fce00078e02ff */
.L_x_86:
[----:B------:R-:W-:Y:S05]  /*3860*/  BSYNC B1 ;  /* 0x0000000000017941 */ /* 0x000fea0003800000 */
.L_x_85:
        /* <DEDUP_REMOVED lines=10> */
.L_x_88:
[----:B------:R-:W-:Y:S05]  /*3910*/  BSYNC B1 ;  /* 0x0000000000017941 */ /* 0x000fea0003800000 */
.L_x_87:
[----:B0-----:R-:W-:Y:S01]  /*3920*/  @!P4 IMAD R15, R164, R18, R23 ;  /* 0x00000012a40fc224 */ /* 0x001fe200078e0217 */
[----:B------:R-:W-:Y:S04]  /*3930*/  BSSY B1, `(.L_x_89) ;  /* 0x0000006000017945 */ /* 0x000fe80003800000 */
[----:B------:R0:W-:Y:S01]  /*3940*/  @!P4 STG.E.U8 desc[UR46][R6.64+0x18], R15 ;  /* 0x0000180f0600c986 */ /* 0x0001e2000c10112e */
[----:B------:R-:W-:Y:S05]  /*3950*/  @P5 BRA `(.L_x_90) ;  /* 0x00000000000c5947 */ /* 0x000fea0003800000 */
[----:B-1----:R-:W5:Y:S02]  /*3960*/  LDG.E.U8 R19, desc[UR46][R12.64+0x19] ;  /* 0x0000192e0c137981 */ /* 0x002f64000c1e1100 */
[----:B-----5:R-:W-:-:S05]  /*3970*/  PRMT R23, R19, 0x8880, RZ ;  /* 0x0000888013177816 */ /* 0x020fca00000000ff */
[----:B------:R-:W-:-:S07]  /*3980*/  IMAD R23, R23, R22, RZ ;  /* 0x0000001617177224 */ /* 0x000fce00078e02ff */
.L_x_90:
[----:B------:R-:W-:Y:S05]  /*3990*/  BSYNC B1 ;  /* 0x0000000000017941 */ /* 0x000fea0003800000 */
.L_x_89:
[----:B------:R-:W-:Y:S01]  /*39a0*/  @!P5 IMAD R165, R165, R18, R23 ;  /* 0x00000012a5a5d224 */ /* 0x000fe200078e0217 */
[----:B------:R-:W-:Y:S04]  /*39b0*/  BSSY B1, `(.L_x_91) ;  /* 0x0000006000017945 */ /* 0x000fe80003800000 */
[----:B------:R0:W-:Y:S01]  /*39c0*/  @!P5 STG.E.U8 desc[UR46][R6.64+0x19], R165 ;  /* 0x000019a50600d986 */ /* 0x0001e2000c10112e */
[----:B------:R-:W-:Y:S05]  /*39d0*/  @P6 BRA `(.L_x_92) ;  /* 0x00000000000c6947 */ /* 0x000fea0003800000 */
[----:B-1----:R-:W5:Y:S02]  /*39e0*/  LDG.E.U8 R19, desc[UR46][R186.64+0x18] ;  /* 0x0000182eba137981 */ /* 0x002f64000c1e1100 */
[----:B-----5:R-:W-:-:S05]  /*39f0*/  PRMT R23, R19, 0x8880, RZ ;  /* 0x0000888013177816 */ /* 0x020fca00000000ff */
[----:B------:R-:W-:-:S07]  /*3a00*/  IMAD R23, R23, R22, RZ ;  /* 0x0000001617177224 */ /* 0x000fce00078e02ff */
.L_x_92:
[----:B------:R-:W-:Y:S05]  /*3a10*/  BSYNC B1 ;  /* 0x0000000000017941 */ /* 0x000fea0003800000 */
.L_x_91:
        /* <DEDUP_REMOVED lines=10> */
.L_x_94:
[----:B------:R-:W-:Y:S05]  /*3ac0*/  BSYNC B1 ;  /* 0x0000000000017941 */ /* 0x000fea0003800000 */
.L_x_93:
[----:B------:R-:W-:Y:S01]  /*3ad0*/  @!P4 IMAD R167, R167, R18, R23 ;  /* 0x00000012a7a7c224 */ /* 0x000fe200078e0217 */
[----:B------:R-:W-:Y:S04]  /*3ae0*/  BSSY B1, `(.L_x_95) ;  /* 0x0000006000017945 */ /* 0x000fe80003800000 */
[----:B------:R0:W-:Y:S01]  /*3af0*/  @!P4 STG.E.U8 desc[UR46][R10.64+0x19], R167 ;  /* 0x000019a70a00c986 */ /* 0x0001e2000c10112e */
[----:B------:R-:W-:Y:S05]  /*3b00*/  @P5 BRA `(.L_x_96) ;  /* 0x00000000000c5947 */ /* 0x000fea0003800000 */
[----:B-1----:R-:W5:Y:S02]  /*3b10*/  LDG.E.U8 R19, desc[UR46][R184.64+0x20] ;  /* 0x0000202eb8137981 */ /* 0x002f64000c1e1100 */
[----:B-----5:R-:W-:-:S05]  /*3b20*/  PRMT R23, R19, 0x8880, RZ ;  /* 0x0000888013177816 */ /* 0x020fca00000000ff */
[----:B------:R-:W-:-:S07]  /*3b30*/  IMAD R23, R23, R22, RZ ;  /* 0x0000001617177224 */ /* 0x000fce00078e02ff */
.L_x_96:
[----:B------:R-:W-:Y:S05]  /*3b40*/  BSYNC B1 ;  /* 0x0000000000017941 */ /* 0x000fea0003800000 */
.L_x_95:
[----:B0-----:R-:W-:Y:S01]  /*3b50*/  @!P5 IMAD R15, R136, R18, R23 ;  /* 0x00000012880fd224 */ /* 0x001fe200078e0217 */
[----:B------:R-:W-:Y:S04]  /*3b60*/  BSSY B1, `(.L_x_97) ;  /* 0x0000006000017945 */ /* 0x000fe80003800000 */
[----:B------:R0:W-:Y:S01]  /*3b70*/  @!P5 STG.E.U8 desc[UR46][R4.64+0x20], R15 ;  /* 0x0000200f0400d986 */ /* 0x0001e2000c10112e */
[----:B------:R-:W-:Y:S05]  /*3b80*/  @P6 BRA `(.L_x_98) ;  /* 0x00000000000c6947 */ /* 0x000fea0003800000 */
[----:B-1----:R-:W5:Y:S02]  /*3b90*/  LDG.E.U8 R19, desc[UR46][R184.64+0x21] ;  /* 0x0000212eb8137981 */ /* 0x002f64000c1e1100 */
[----:B-----5:R-:W-:-:S05]  /*3ba0*/  PRMT R23, R19, 0x8880, RZ ;  /* 0x0000888013177816 */ /* 0x020fca00000000ff */
[----:B------:R-:W-:-:S07]  /*3bb0*/  IMAD R23, R23, R22, RZ ;  /* 0x0000001617177224 */ /* 0x000fce00078e02ff */
.L_x_98:
[----:B------:R-:W-:Y:S05]  /*3bc0*/  BSYNC B1 ;  /* 0x0000000000017941 */ /* 0x000fea0003800000 */
.L_x_97:
        /* <DEDUP_REMOVED lines=10> */
.L_x_100:
[----:B------:R-:W-:Y:S05]  /*3c70*/  BSYNC B1 ;  /* 0x0000000000017941 */ /* 0x000fea0003800000 */
.L_x_99:
[----:B0-----:R-:W-:Y:S01]  /*3c80*/  @!P4 IMAD R15, R138, R18, R23 ;  /* 0x000000128a0fc224 */ /* 0x001fe200078e0217 */
[----:B------:R-:W-:Y:S04]  /*3c90*/  BSSY B1, `(.L_x_101) ;  /* 0x0000006000017945 */ /* 0x000fe80003800000 */
[----:B------:R0:W-:Y:S01]  /*3ca0*/  @!P4 STG.E.U8 desc[UR46][R8.64+0x20], R15 ;  /* 0x0000200f0800c986 */ /* 0x0001e2000c10112e */
[----:B------:R-:W-:Y:S05]  /*3cb0*/  @P5 BRA `(.L_x_102) ;  /* 0x00000000000c5947 */ /* 0x000fea0003800000 */
[----:B-1----:R-:W5:Y:S02]  /*3cc0*/  LDG.E.U8 R19, desc[UR46][R168.64+0x21] ;  /* 0x0000212ea8137981 */ /* 0x002f64000c1e1100 */
[----:B-----5:R-:W-:-:S05]  /*3cd0*/  PRMT R23, R19, 0x8880, RZ ;  /* 0x0000888013177816 */ /* 0x020fca00000000ff */
[----:B------:R-:W-:-:S07]  /*3ce0*/  IMAD R23, R23, R22, RZ ;  /* 0x0000001617177224 */ /* 0x000fce00078e02ff */
.L_x_102:
[----:B------:R-:W-:Y:S05]  /*3cf0*/  BSYNC B1 ;  /* 0x0000000000017941 */ /* 0x000fea0003800000 */
.L_x_101:
[----:B------:R-:W-:Y:S01]  /*3d00*/  @!P5 IMAD R139, R139, R18, R23 ;  /* 0x000000128b8bd224 */ /* 0x000fe200078e0217 */
[----:B------:R-:W-:Y:S04]  /*3d10*/  BSSY B1, `(.L_x_103) ;  /* 0x0000006000017945 */ /* 0x000fe80003800000 */
[----:B------:R0:W-:Y:S01]  /*3d20*/  @!P5 STG.E.U8 desc[UR46][R8.64+0x21], R139 ;  /* 0x0000218b0800d986 */ /* 0x0001e2000c10112e */
[----:B------:R-:W-:Y:S05]  /*3d30*/  @P6 BRA `(.L_x_104) ;  /* 0x00000000000c6947 */ /* 0x000fea0003800000 */
[----:B-1----:R-:W5:Y:S02]  /*3d40*/  LDG.E.U8 R19, desc[UR46][R184.64+0x28] ;  /* 0x0000282eb8137981 */ /* 0x002f64000c1e1100 */
[----:B-----5:R-:W-:-:S05]  /*3d50*/  PRMT R23, R19, 0x8880, RZ ;  /* 0x0000888013177816 */ /* 0x020fca00000000ff */
[----:B------:R-:W-:-:S07]  /*3d60*/  IMAD R23, R23, R22, RZ ;  /* 0x0000001617177224 */ /* 0x000fce00078e02ff */
.L_x_104:
[----:B------:R-:W-:Y:S05]  /*3d70*/  BSYNC B1 ;  /* 0x0000000000017941 */ /* 0x000fea0003800000 */
.L_x_103:
        /* <DEDUP_REMOVED lines=10> */
.L_x_106:
[----:B------:R-:W-:Y:S05]  /*3e20*/  BSYNC B1 ;  /* 0x0000000000017941 */ /* 0x000fea0003800000 */
.L_x_105:
[----:B------:R-:W-:Y:S01]  /*3e30*/  @!P4 IMAD R141, R141, R18, R23 ;  /* 0x000000128d8dc224 */ /* 0x000fe200078e0217 */
[----:B------:R-:W-:Y:S04]  /*3e40*/  BSSY B1, `(.L_x_107) ;  /* 0x0000006000017945 */ /* 0x000fe80003800000 */
[----:B------:R0:W-:Y:S01]  /*3e50*/  @!P4 STG.E.U8 desc[UR46][R4.64+0x29], R141 ;  /* 0x0000298d0400c986 */ /* 0x0001e2000c10112e */
[----:B------:R-:W-:Y:S05]  /*3e60*/  @P5 BRA `(.L_x_108) ;  /* 0x00000000000c5947 */ /* 0x000fea0003800000 */
[----:B-1----:R-:W5:Y:S02]  /*3e70*/  LDG.E.U8 R19, desc[UR46][R168.64+0x28] ;  /* 0x0000282ea8137981 */ /* 0x002f64000c1e1100 */
[----:B-----5:R-:W-:-:S05]  /*3e80*/  PRMT R23, R19, 0x8880, RZ ;  /* 0x0000888013177816 */ /* 0x020fca00000000ff */
[----:B------:R-:W-:-:S07]  /*3e90*/  IMAD R23, R23, R22, RZ ;  /* 0x0000001617177224 */ /* 0x000fce00078e02ff */
.L_x_108:
[----:B------:R-:W-:Y:S05]  /*3ea0*/  BSYNC B1 ;  /* 0x0000000000017941 */ /* 0x000fea0003800000 */
.L_x_107:
[----:B0-----:R-:W-:Y:S01]  /*3eb0*/  @!P5 IMAD R15, R142, R18, R23 ;  /* 0x000000128e0fd224 */ /* 0x001fe200078e0217 */
[----:B------:R-:W-:Y:S04]  /*3ec0*/  BSSY B1, `(.L_x_109) ;  /* 0x0000006000017945 */ /* 0x000fe80003800000 */
[----:B------:R0:W-:Y:S01]  /*3ed0*/  @!P5 STG.E.U8 desc[UR46][R8.64+0x28], R15 ;  /* 0x0000280f0800d986 */ /* 0x0001e2000c10112e */
[----:B------:R-:W-:Y:S05]  /*3ee0*/  @P6 BRA `(.L_x_110) ;  /* 0x00000000000c6947 */ /* 0x000fea0003800000 */
[----:B-1----:R-:W5:Y:S02]  /*3ef0*/  LDG.E.U8 R19, desc[UR46][R168.64+0x29] ;  /* 0x0000292ea8137981 */ /* 0x002f64000c1e1100 */
[----:B-----5:R-:W-:-:S05]  /*3f00*/  PRMT R23, R19, 0x8880, RZ ;  /* 0x0000888013177816 */ /* 0x020fca00000000ff */
[----:B------:R-:W-:-:S07]  /*3f10*/  IMAD R23, R23, R22, RZ ;  /* 0x0000001617177224 */ /* 0x000fce00078e02ff */
.L_x_110:
[----:B------:R-:W-:Y:S05]  /*3f20*/  BSYNC B1 ;  /* 0x0000000000017941 */ /* 0x000fea0003800000 */
.L_x_109:
        /* <DEDUP_REMOVED lines=10> */
.L_x_112:
[----:B------:R-:W-:Y:S05]  /*3fd0*/  BSYNC B1 ;  /* 0x0000000000017941 */ /* 0x000fea0003800000 */
.L_x_111:
[----:B0-----:R-:W-:Y:S01]  /*3fe0*/  @!P4 IMAD R15, R144, R18, R23 ;  /* 0x00000012900fc224 */ /* 0x001fe200078e0217 */
[----:B------:R-:W-:Y:S04]  /*3ff0*/  BSSY B1, `(.L_x_113) ;  /* 0x0000006000017945 */ /* 0x000fe80003800000 */
[----:B------:R0:W-:Y:S01]  /*4000*/  @!P4 STG.E.U8 desc[UR46][R4.64+0x30], R15 ;  /* 0x0000300f0400c986 */ /* 0x0001e2000c10112e */
[----:B------:R-:W-:Y:S05]  /*4010*/  @P5 BRA `(.L_x_114) ;  /* 0x00000000000c5947 */ /* 0x000fea0003800000 */
[----:B-1----:R-:W5:Y:S02]  /*4020*/  LDG.E.U8 R19, desc[UR46][R184.64+0x31] ;  /* 0x0000312eb8137981 */ /* 0x002f64000c1e1100 */
[----:B-----5:R-:W-:-:S05]  /*4030*/  PRMT R23, R19, 0x8880, RZ ;  /* 0x0000888013177816 */ /* 0x020fca00000000ff */
[----:B------:R-:W-:-:S07]  /*4040*/  IMAD R23, R23, R22, RZ ;  /* 0x0000001617177224 */ /* 0x000fce00078e02ff */
.L_x_114:
[----:B------:R-:W-:Y:S05]  /*4050*/  BSYNC B1 ;  /* 0x0000000000017941 */ /* 0x000fea0003800000 */
.L_x_113:
[----:B------:R-:W-:Y:S01]  /*4060*/  @!P5 IMAD R145, R145, R18, R23 ;  /* 0x000000129191d224 */ /* 0x000fe200078e0217 */
[----:B------:R-:W-:Y:S04]  /*4070*/  BSSY B1, `(.L_x_115) ;  /* 0x0000006000017945 */ /* 0x000fe80003800000 */
[----:B------:R0:W-:Y:S01]  /*4080*/  @!P5 STG.E.U8 desc[UR46][R4.64+0x31], R145 ;  /* 0x000031910400d986 */ /* 0x0001e2000c10112e */
[----:B------:R-:W-:Y:S05]  /*4090*/  @P6 BRA `(.L_x_116) ;  /* 0x00000000000c6947 */ /* 0x000fea0003800000 */
[----:B-1----:R-:W5:Y:S02]  /*40a0*/  LDG.E.U8 R19, desc[UR46][R168.64+0x30] ;  /* 0x0000302ea8137981 */ /* 0x002f64000c1e1100 */
[----:B-----5:R-:W-:-:S05]  /*40b0*/  PRMT R23, R19, 0x8880, RZ ;  /* 0x0000888013177816 */ /* 0x020fca00000000ff */
[----:B------:R-:W-:-:S07]  /*40c0*/  IMAD R23, R23, R22, RZ ;  /* 0x0000001617177224 */ /* 0x000fce00078e02ff */
.L_x_116:
[----:B------:R-:W-:Y:S05]  /*40d0*/  BSYNC B1 ;  /* 0x0000000000017941 */ /* 0x000fea0003800000 */
.L_x_115:
        /* <DEDUP_REMOVED lines=10> */
.L_x_118:
[----:B------:R-:W-:Y:S05]  /*4180*/  BSYNC B1 ;  /* 0x0000000000017941 */ /* 0x000fea0003800000 */
.L_x_117:
[----:B------:R-:W-:Y:S01]  /*4190*/  @!P4 IMAD R147, R147, R18, R23 ;  /* 0x000000129393c224 */ /* 0x000fe200078e0217 */
[----:B------:R-:W-:Y:S04]  /*41a0*/  BSSY B1, `(.L_x_119) ;  /* 0x0000006000017945 */ /* 0x000fe80003800000 */
[----:B------:R0:W-:Y:S01]  /*41b0*/  @!P4 STG.E.U8 desc[UR46][R8.64+0x31], R147 ;  /* 0x000031930800c986 */ /* 0x0001e2000c10112e */
[----:B------:R-:W-:Y:S05]  /*41c0*/  @P5 BRA `(.L_x_120) ;  /* 0x00000000000c5947 */ /* 0x000fea0003800000 */
[----:B-1----:R-:W5:Y:S02]  /*41d0*/  LDG.E.U8 R19, desc[UR46][R184.64+0x38] ;  /* 0x0000382eb8137981 */ /* 0x002f64000c1e1100 */
[----:B-----5:R-:W-:-:S05]  /*41e0*/  PRMT R23, R19, 0x8880, RZ ;  /* 0x0000888013177816 */ /* 0x020fca00000000ff */
[----:B------:R-:W-:-:S07]  /*41f0*/  IMAD R23, R23, R22, RZ ;  /* 0x0000001617177224 */ /* 0x000fce00078e02ff */
.L_x_120:
[----:B------:R-:W-:Y:S05]  /*4200*/  BSYNC B1 ;  /* 0x0000000000017941 */ /* 0x000fea0003800000 */
.L_x_119:
[----:B0-----:R-:W-:Y:S01]  /*4210*/  @!P5 IMAD R15, R148, R18, R23 ;  /* 0x00000012940fd224 */ /* 0x001fe200078e0217 */
[----:B------:R-:W-:Y:S04]  /*4220*/  BSSY B1, `(.L_x_121) ;  /* 0x0000006000017945 */ /* 0x000fe80003800000 */
[----:B------:R0:W-:Y:S01]  /*4230*/  @!P5 STG.E.U8 desc[UR46][R4.64+0x38], R15 ;  /* 0x0000380f0400d986 */ /* 0x0001e2000c10112e */
[----:B------:R-:W-:Y:S05]  /*4240*/  @P6 BRA `(.L_x_122) ;  /* 0x00000000000c6947 */ /* 0x000fea0003800000 */
[----:B-1----:R-:W5:Y:S02]  /*4250*/  LDG.E.U8 R19, desc[UR46][R184.64+0x39] ;  /* 0x0000392eb8137981 */ /* 0x002f64000c1e1100 */
[----:B-----5:R-:W-:-:S05]  /*4260*/  PRMT R23, R19, 0x8880, RZ ;  /* 0x0000888013177816 */ /* 0x020fca00000000ff */
[----:B------:R-:W-:-:S07]  /*4270*/  IMAD R23, R23, R22, RZ ;  /* 0x0000001617177224 */ /* 0x000fce00078e02ff */
.L_x_122:
[----:B------:R-:W-:Y:S05]  /*4280*/  BSYNC B1 ;  /* 0x0000000000017941 */ /* 0x000fea0003800000 */
.L_x_121:
        /* <DEDUP_REMOVED lines=10> */
.L_x_124:
[----:B------:R-:W-:Y:S05]  /*4330*/  BSYNC B1 ;  /* 0x0000000000017941 */ /* 0x000fea0003800000 */
.L_x_123:
[----:B0-----:R-:W-:Y:S01]  /*4340*/  @!P4 IMAD R15, R150, R18, R23 ;  /* 0x00000012960fc224 */ /* 0x001fe200078e0217 */
[----:B------:R-:W-:Y:S04]  /*4350*/  BSSY B1, `(.L_x_125) ;  /* 0x0000006000017945 */ /* 0x000fe80003800000 */
[----:B------:R0:W-:Y:S01]  /*4360*/  @!P4 STG.E.U8 desc[UR46][R8.64+0x38], R15 ;  /* 0x0000380f0800c986 */ /* 0x0001e2000c10112e */
[----:B------:R-:W-:Y:S05]  /*4370*/  @P5 BRA `(.L_x_126) ;  /* 0x00000000000c5947 */ /* 0x000fea0003800000 */
[----:B-1----:R-:W5:Y:S02]  /*4380*/  LDG.E.U8 R19, desc[UR46][R168.64+0x39] ;  /* 0x0000392ea8137981 */ /* 0x002f64000c1e1100 */
[----:B-----5:R-:W-:-:S05]  /*4390*/  PRMT R23, R19, 0x8880, RZ ;  /* 0x0000888013177816 */ /* 0x020fca00000000ff */
[----:B------:R-:W-:-:S07]  /*43a0*/  IMAD R23, R23, R22, RZ ;  /* 0x0000001617177224 */ /* 0x000fce00078e02ff */
.L_x_126:
[----:B------:R-:W-:Y:S05]  /*43b0*/  BSYNC B1 ;  /* 0x0000000000017941 */ /* 0x000fea0003800000 */
.L_x_125:
[----:B------:R-:W-:Y:S01]  /*43c0*/  @!P5 IMAD R151, R151, R18, R23 ;  /* 0x000000129797d224 */ /* 0x000fe200078e0217 */
[----:B------:R-:W-:Y:S04]  /*43d0*/  BSSY B1, `(.L_x_127) ;  /* 0x0000006000017945 */ /* 0x000fe80003800000 */
[----:B------:R0:W-:Y:S01]  /*43e0*/  @!P5 STG.E.U8 desc[UR46][R8.64+0x39], R151 ;  /* 0x000039970800d986 */ /* 0x0001e2000c10112e */
[----:B------:R-:W-:Y:S05]  /*43f0*/  @P6 BRA `(.L_x_128) ;  /* 0x00000000000c6947 */ /* 0x000fea0003800000 */
[----:B-1----:R-:W5:Y:S02]  /*4400*/  LDG.E.U8 R19, desc[UR46][R12.64+0x20] ;  /* 0x0000202e0c137981 */ /* 0x002f64000c1e1100 */
[----:B-----5:R-:W-:-:S05]  /*4410*/  PRMT R23, R19, 0x8880, RZ ;  /* 0x0000888013177816 */ /* 0x020fca00000000ff */
[----:B------:R-:W-:-:S07]  /*4420*/  IMAD R23, R23, R22, RZ ;  /* 0x0000001617177224 */ /* 0x000fce00078e02ff */
.L_x_128:
[----:B------:R-:W-:Y:S05]  /*4430*/  BSYNC B1 ;  /* 0x0000000000017941 */ /* 0x000fea0003800000 */
.L_x_127:
        /* <DEDUP_REMOVED lines=10> */
.L_x_130:
[----:B------:R-:W-:Y:S05]  /*44e0*/  BSYNC B1 ;  /* 0x0000000000017941 */ /* 0x000fea0003800000 */
.L_x_129:
[----:B------:R-:W-:Y:S01]  /*44f0*/  @!P4 IMAD R121, R121, R18, R23 ;  /* 0x000000127979c224 */ /* 0x000fe200078e0217 */
[----:B------:R-:W-:Y:S04]  /*4500*/  BSSY B1, `(.L_x_131) ;  /* 0x0000006000017945 */ /* 0x000fe80003800000 */
[----:B------:R0:W-:Y:S01]  /*4510*/  @!P4 STG.E.U8 desc[UR46][R6.64+0x21], R121 ;  /* 0x000021790600c986 */ /* 0x0001e2000c10112e */
[----:B------:R-:W-:Y:S05]  /*4520*/  @P5 BRA `(.L_x_132) ;  /* 0x00000000000c5947 */ /* 0x000fea0003800000 */
[----:B-1----:R-:W5:Y:S02]  /*4530*/  LDG.E.U8 R19, desc[UR46][R186.64+0x20] ;  /* 0x0000202eba137981 */ /* 0x002f64000c1e1100 */
[----:B-----5:R-:W-:-:S05]  /*4540*/  PRMT R23, R19, 0x8880, RZ ;  /* 0x0000888013177816 */ /* 0x020fca00000000ff */
[----:B------:R-:W-:-:S07]  /*4550*/  IMAD R23, R23, R22, RZ ;  /* 0x0000001617177224 */ /* 0x000fce00078e02ff */
.L_x_132:
[----:B------:R-:W-:Y:S05]  /*4560*/  BSYNC B1 ;  /* 0x0000000000017941 */ /* 0x000fea0003800000 */
.L_x_131:
[----:B0-----:R-:W-:Y:S01]  /*4570*/  @!P5 IMAD R15, R122, R18, R23 ;  /* 0x000000127a0fd224 */ /* 0x001fe200078e0217 */
[----:B------:R-:W-:Y:S04]  /*4580*/  BSSY B1, `(.L_x_133) ;  /* 0x0000006000017945 */ /* 0x000fe80003800000 */
[----:B------:R0:W-:Y:S01]  /*4590*/  @!P5 STG.E.U8 desc[UR46][R10.64+0x20], R15 ;  /* 0x0000200f0a00d986 */ /* 0x0001e2000c10112e */
[----:B------:R-:W-:Y:S05]  /*45a0*/  @P6 BRA `(.L_x_134) ;  /* 0x00000000000c6947 */ /* 0x000fea0003800000 */
[----:B-1----:R-:W5:Y:S02]  /*45b0*/  LDG.E.U8 R19, desc[UR46][R186.64+0x21] ;  /* 0x0000212eba137981 */ /* 0x002f64000c1e1100 */
[----:B-----5:R-:W-:-:S05]  /*45c0*/  PRMT R23, R19, 0x8880, RZ ;  /* 0x0000888013177816 */ /* 0x020fca00000000ff */
[----:B------:R-:W-:-:S07]  /*45d0*/  IMAD R23, R23, R22, RZ ;  /* 0x0000001617177224 */ /* 0x000fce00078e02ff */
.L_x_134:
[----:B------:R-:W-:Y:S05]  /*45e0*/  BSYNC B1 ;  /* 0x0000000000017941 */ /* 0x000fea0003800000 */
.L_x_133:
        /* <DEDUP_REMOVED lines=10> */
.L_x_136:
[----:B------:R-:W-:Y:S05]  /*4690*/  BSYNC B1 ;  /* 0x0000000000017941 */ /* 0x000fea0003800000 */
.L_x_135:
[----:B0-----:R-:W-:Y:S01]  /*46a0*/  @!P4 IMAD R15, R124, R18, R23 ;  /* 0x000000127c0fc224 */ /* 0x001fe200078e0217 */
[----:B------:R-:W-:Y:S04]  /*46b0*/  BSSY B1, `(.L_x_137) ;  /* 0x0000006000017945 */ /* 0x000fe80003800000 */
[----:B------:R0:W-:Y:S01]  /*46c0*/  @!P4 STG.E.U8 desc[UR46][R6.64+0x28], R15 ;  /* 0x0000280f0600c986 */ /* 0x0001e2000c10112e */
[----:B------:R-:W-:Y:S05]  /*46d0*/  @P5 BRA `(.L_x_138) ;  /* 0x00000000000c5947 */ /* 0x000fea0003800000 */
[----:B-1----:R-:W5:Y:S02]  /*46e0*/  LDG.E.U8 R19, desc[UR46][R12.64+0x29] ;  /* 0x0000292e0c137981 */ /* 0x002f64000c1e1100 */
[----:B-----5:R-:W-:-:S05]  /*46f0*/  PRMT R23, R19, 0x8880, RZ ;  /* 0x0000888013177816 */ /* 0x020fca00000000ff */
[----:B------:R-:W-:-:S07]  /*4700*/  IMAD R23, R23, R22, RZ ;  /* 0x0000001617177224 */ /* 0x000fce00078e02ff */
.L_x_138:
[----:B------:R-:W-:Y:S05]  /*4710*/  BSYNC B1 ;  /* 0x0000000000017941 */ /* 0x000fea0003800000 */
.L_x_137:
[----:B------:R-:W-:Y:S01]  /*4720*/  @!P5 IMAD R125, R125, R18, R23 ;  /* 0x000000127d7dd224 */ /* 0x000fe200078e0217 */
[----:B------:R-:W-:Y:S04]  /*4730*/  BSSY B1, `(.L_x_139) ;  /* 0x0000006000017945 */ /* 0x000fe80003800000 */
[----:B------:R0:W-:Y:S01]  /*4740*/  @!P5 STG.E.U8 desc[UR46][R6.64+0x29], R125 ;  /* 0x0000297d0600d986 */ /* 0x0001e2000c10112e */
[----:B------:R-:W-:Y:S05]  /*4750*/  @P6 BRA `(.L_x_140) ;  /* 0x00000000000c6947 */ /* 0x000fea0003800000 */
[----:B-1----:R-:W5:Y:S02]  /*4760*/  LDG.E.U8 R19, desc[UR46][R186.64+0x28] ;  /* 0x0000282eba137981 */ /* 0x002f64000c1e1100 */
[----:B-----5:R-:W-:-:S05]  /*4770*/  PRMT R23, R19, 0x8880, RZ ;  /* 0x0000888013177816 */ /* 0x020fca00000000ff */
[----:B------:R-:W-:-:S07]  /*4780*/  IMAD R23, R23, R22, RZ ;  /* 0x0000001617177224 */ /* 0x000fce00078e02ff */
.L_x_140:
[----:B------:R-:W-:Y:S05]  /*4790*/  BSYNC B1 ;  /* 0x0000000000017941 */ /* 0x000fea0003800000 */
.L_x_139:
        /* <DEDUP_REMOVED lines=10> */
.L_x_142:
[----:B------:R-:W-:Y:S05]  /*4840*/  BSYNC B1 ;  /* 0x0000000000017941 */ /* 0x000fea0003800000 */
.L_x_141:
[----:B------:R-:W-:Y:S01]  /*4850*/  @!P4 IMAD R127, R127, R18, R23 ;  /* 0x000000127f7fc224 */ /* 0x000fe200078e0217 */
[----:B------:R-:W-:Y:S04]  /*4860*/  BSSY B1, `(.L_x_143) ;  /* 0x0000006000017945 */ /* 0x000fe80003800000 */
[----:B------:R0:W-:Y:S01]  /*4870*/  @!P4 STG.E.U8 desc[UR46][R10.64+0x29], R127 ;  /* 0x0000297f0a00c986 */ /* 0x0001e2000c10112e */
[----:B------:R-:W-:Y:S05]  /*4880*/  @P5 BRA `(.L_x_144) ;  /* 0x00000000000c5947 */ /* 0x000fea0003800000 */
[----:B-1----:R-:W5:Y:S02]  /*4890*/  LDG.E.U8 R19, desc[UR46][R12.64+0x30] ;  /* 0x0000302e0c137981 */ /* 0x002f64000c1e1100 */
[----:B-----5:R-:W-:-:S05]  /*48a0*/  PRMT R23, R19, 0x8880, RZ ;  /* 0x0000888013177816 */ /* 0x020fca00000000ff */
[----:B------:R-:W-:-:S07]  /*48b0*/  IMAD R23, R23, R22, RZ ;  /* 0x0000001617177224 */ /* 0x000fce00078e02ff */
.L_x_144:
[----:B------:R-:W-:Y:S05]  /*48c0*/  BSYNC B1 ;  /* 0x0000000000017941 */ /* 0x000fea0003800000 */
.L_x_143:
[----:B0-----:R-:W-:Y:S01]  /*48d0*/  @!P5 IMAD R15, R128, R18, R23 ;  /* 0x00000012800fd224 */ /* 0x001fe200078e0217 */
[----:B------:R-:W-:Y:S04]  /*48e0*/  BSSY B1, `(.L_x_145) ;  /* 0x0000006000017945 */ /* 0x000fe80003800000 */
[----:B------:R0:W-:Y:S01]  /*48f0*/  @!P5 STG.E.U8 desc[UR46][R6.64+0x30], R15 ;  /* 0x0000300f0600d986 */ /* 0x0001e2000c10112e */
[----:B------:R-:W-:Y:S05]  /*4900*/  @P6 BRA `(.L_x_146) ;  /* 0x00000000000c6947 */ /* 0x000fea0003800000 */
[----:B-1----:R-:W5:Y:S02]  /*4910*/  LDG.E.U8 R19, desc[UR46][R12.64+0x31] ;  /* 0x0000312e0c137981 */ /* 0x002f64000c1e1100 */
[----:B-----5:R-:W-:-:S05]  /*4920*/  PRMT R23, R19, 0x8880, RZ ;  /* 0x0000888013177816 */ /* 0x020fca00000000ff */
[----:B------:R-:W-:-:S07]  /*4930*/  IMAD R23, R23, R22, RZ ;  /* 0x0000001617177224 */ /* 0x000fce00078e02ff */
.L_x_146:
[----:B------:R-:W-:Y:S05]  /*4940*/  BSYNC B1 ;  /* 0x0000000000017941 */ /* 0x000fea0003800000 */
.L_x_145:
        /* <DEDUP_REMOVED lines=10> */
.L_x_148:
[----:B------:R-:W-:Y:S05]  /*49f0*/  BSYNC B1 ;  /* 0x0000000000017941 */ /* 0x000fea0003800000 */
.L_x_147:
[----:B0-----:R-:W-:Y:S01]  /*4a00*/  @!P4 IMAD R15, R130, R18, R23 ;  /* 0x00000012820fc224 */ /* 0x001fe200078e0217 */
[----:B------:R-:W-:Y:S04]  /*4a10*/  BSSY B1, `(.L_x_149) ;  /* 0x0000006000017945 */ /* 0x000fe80003800000 */
[----:B------:R0:W-:Y:S01]  /*4a20*/  @!P4 STG.E.U8 desc[UR46][R10.64+0x30], R15 ;  /* 0x0000300f0a00c986 */ /* 0x0001e2000c10112e */
[----:B------:R-:W-:Y:S05]  /*4a30*/  @P5 BRA `(.L_x_150) ;  /* 0x00000000000c5947 */ /* 0x000fea0003800000 */
[----:B-1----:R-:W5:Y:S02]  /*4a40*/  LDG.E.U8 R19, desc[UR46][R186.64+0x31] ;  /* 0x0000312eba137981 */ /* 0x002f64000c1e1100 */
[----:B-----5:R-:W-:-:S05]  /*4a50*/  PRMT R23, R19, 0x8880, RZ ;  /* 0x0000888013177816 */ /* 0x020fca00000000ff */
[----:B------:R-:W-:-:S07]  /*4a60*/  IMAD R23, R23, R22, RZ ;  /* 0x0000001617177224 */ /* 0x000fce00078e02ff */
.L_x_150:
[----:B------:R-:W-:Y:S05]  /*4a70*/  BSYNC B1 ;  /* 0x0000000000017941 */ /* 0x000fea0003800000 */
.L_x_149:
[----:B------:R-:W-:Y:S01]  /*4a80*/  @!P5 IMAD R131, R131, R18, R23 ;  /* 0x000000128383d224 */ /* 0x000fe200078e0217 */
[----:B------:R-:W-:Y:S04]  /*4a90*/  BSSY B1, `(.L_x_151) ;  /* 0x0000006000017945 */ /* 0x000fe80003800000 */
[----:B------:R0:W-:Y:S01]  /*4aa0*/  @!P5 STG.E.U8 desc[UR46][R10.64+0x31], R131 ;  /* 0x000031830a00d986 */ /* 0x0001e2000c10112e */
[----:B------:R-:W-:Y:S05]  /*4ab0*/  @P6 BRA `(.L_x_152) ;  /* 0x00000000000c6947 */ /* 0x000fea0003800000 */
[----:B-1----:R-:W5:Y:S02]  /*4ac0*/  LDG.E.U8 R19, desc[UR46][R12.64+0x38] ;  /* 0x0000382e0c137981 */ /* 0x002f64000c1e1100 */
[----:B-----5:R-:W-:-:S05]  /*4ad0*/  PRMT R23, R19, 0x8880, RZ ;  /* 0x0000888013177816 */ /* 0x020fca00000000ff */
[----:B------:R-:W-:-:S07]  /*4ae0*/  IMAD R23, R23, R22, RZ ;  /* 0x0000001617177224 */ /* 0x000fce00078e02ff */
.L_x_152:
[----:B------:R-:W-:Y:S05]  /*4af0*/  BSYNC B1 ;  /* 0x0000000000017941 */ /* 0x000fea0003800000 */
.L_x_151:
        /* <DEDUP_REMOVED lines=10> */
.L_x_154:
[----:B------:R-:W-:Y:S05]  /*4ba0*/  BSYNC B1 ;  /* 0x0000000000017941 */ /* 0x000fea0003800000 */
.L_x_153:
[----:B------:R-:W-:Y:S01]  /*4bb0*/  @!P4 IMAD R133, R133, R18, R23 ;  /* 0x000000128585c224 */ /* 0x000fe200078e0217 */
[----:B------:R-:W-:Y:S04]  /*4bc0*/  BSSY B1, `(.L_x_155) ;  /* 0x0000006000017945 */ /* 0x000fe80003800000 */
[----:B------:R0:W-:Y:S01]  /*4bd0*/  @!P4 STG.E.U8 desc[UR46][R6.64+0x39], R133 ;  /* 0x000039850600c986 */ /* 0x0001e2000c10112e */
[----:B------:R-:W-:Y:S05]  /*4be0*/  @P5 BRA `(.L_x_156) ;  /* 0x00000000000c5947 */ /* 0x000fea0003800000 */
[----:B-1----:R-:W5:Y:S02]  /*4bf0*/  LDG.E.U8 R19, desc[UR46][R186.64+0x38] ;  /* 0x0000382eba137981 */ /* 0x002f64000c1e1100 */
[----:B-----5:R-:W-:-:S05]  /*4c00*/  PRMT R23, R19, 0x8880, RZ ;  /* 0x0000888013177816 */ /* 0x020fca00000000ff */
[----:B------:R-:W-:-:S07]  /*4c10*/  IMAD R23, R23, R22, RZ ;  /* 0x0000001617177224 */ /* 0x000fce00078e02ff */
.L_x_156:
[----:B------:R-:W-:Y:S05]  /*4c20*/  BSYNC B1 ;  /* 0x0000000000017941 */ /* 0x000fea0003800000 */
.L_x_155:
[----:B0-----:R-:W-:Y:S01]  /*4c30*/  @!P5 IMAD R15, R134, R18, R23 ;  /* 0x00000012860fd224 */ /* 0x001fe200078e0217 */
[----:B------:R-:W-:Y:S04]  /*4c40*/  BSSY B1, `(.L_x_157) ;  /* 0x0000006000017945 */ /* 0x000fe80003800000 */
[----:B------:R0:W-:Y:S01]  /*4c50*/  @!P5 STG.E.U8 desc[UR46][R10.64+0x38], R15 ;  /* 0x0000380f0a00d986 */ /* 0x0001e2000c10112e */
[----:B------:R-:W-:Y:S05]  /*4c60*/  @P6 BRA `(.L_x_158) ;  /* 0x00000000000c6947 */ /* 0x000fea0003800000 */
[----:B-1----:R-:W5:Y:S02]  /*4c70*/  LDG.E.U8 R19, desc[UR46][R186.64+0x39] ;  /* 0x0000392eba137981 */ /* 0x002f64000c1e1100 */
[----:B-----5:R-:W-:-:S05]  /*4c80*/  PRMT R23, R19, 0x8880, RZ ;  /* 0x0000888013177816 */ /* 0x020fca00000000ff */
[----:B------:R-:W-:-:S07]  /*4c90*/  IMAD R23, R23, R22, RZ ;  /* 0x0000001617177224 */ /* 0x000fce00078e02ff */
.L_x_158:
[----:B------:R-:W-:Y:S05]  /*4ca0*/  BSYNC B1 ;  /* 0x0000000000017941 */ /* 0x000fea0003800000 */
.L_x_157:
        /* <DEDUP_REMOVED lines=10> */
.L_x_160:
[----:B------:R-:W-:Y:S05]  /*4d50*/  BSYNC B1 ;  /* 0x0000000000017941 */ /* 0x000fea0003800000 */
.L_x_159:
[----:B0-----:R-:W-:Y:S01]  /*4d60*/  @!P4 IMAD R15, R104, R18, R23 ;  /* 0x00000012680fc224 */ /* 0x001fe200078e0217 */
[----:B------:R-:W-:Y:S04]  /*4d70*/  BSSY B1, `(.L_x_161) ;  /* 0x0000006000017945 */ /* 0x000fe80003800000 */
[----:B------:R0:W-:Y:S01]  /*4d80*/  @!P4 STG.E.U8 desc[UR46][R4.64+0x40], R15 ;  /* 0x0000400f0400c986 */ /* 0x0001e2000c10112e */
[----:B------:R-:W-:Y:S05]  /*4d90*/  @P5 BRA `(.L_x_162) ;  /* 0x00000000000c5947 */ /* 0x000fea0003800000 */
[----:B-1----:R-:W5:Y:S02]  /*4da0*/  LDG.E.U8 R19, desc[UR46][R184.64+0x41] ;  /* 0x0000412eb8137981 */ /* 0x002f64000c1e1100 */
[----:B-----5:R-:W-:-:S05]  /*4db0*/  PRMT R23, R19, 0x8880, RZ ;  /* 0x0000888013177816 */ /* 0x020fca00000000ff */
[----:B------:R-:W-:-:S07]  /*4dc0*/  IMAD R23, R23, R22, RZ ;  /* 0x0000001617177224 */ /* 0x000fce00078e02ff */
.L_x_162:
[----:B------:R-:W-:Y:S05]  /*4dd0*/  BSYNC B1 ;  /* 0x0000000000017941 */ /* 0x000fea0003800000 */
.L_x_161:
[----:B------:R-:W-:Y:S01]  /*4de0*/  @!P5 IMAD R105, R105, R18, R23 ;  /* 0x000000126969d224 */ /* 0x000fe200078e0217 */
[----:B------:R-:W-:Y:S04]  /*4df0*/  BSSY B1, `(.L_x_163) ;  /* 0x0000006000017945 */ /* 0x000fe80003800000 */
[----:B------:R0:W-:Y:S01]  /*4e00*/  @!P5 STG.E.U8 desc[UR46][R4.64+0x41], R105 ;  /* 0x000041690400d986 */ /* 0x0001e2000c10112e */
[----:B------:R-:W-:Y:S05]  /*4e10*/  @P6 BRA `(.L_x_164) ;  /* 0x00000000000c6947 */ /* 0x000fea0003800000 */
[----:B-1----:R-:W5:Y:S02]  /*4e20*/  LDG.E.U8 R19, desc[UR46][R168.64+0x40] ;  /* 0x0000402ea8137981 */ /* 0x002f64000c1e1100 */
[----:B-----5:R-:W-:-:S05]  /*4e30*/  PRMT R23, R19, 0x8880, RZ ;  /* 0x0000888013177816 */ /* 0x020fca00000000ff */
[----:B------:R-:W-:-:S07]  /*4e40*/  IMAD R23, R23, R22, RZ ;  /* 0x0000001617177224 */ /* 0x000fce00078e02ff */
.L_x_164:
[----:B------:R-:W-:Y:S05]  /*4e50*/  BSYNC B1 ;  /* 0x0000000000017941 */ /* 0x000fea0003800000 */
.L_x_163:
        /* <DEDUP_REMOVED lines=10> */
.L_x_166:
[----:B------:R-:W-:Y:S05]  /*4f00*/  BSYNC B1 ;  /* 0x0000000000017941 */ /* 0x000fea0003800000 */
.L_x_165:
[----:B------:R-:W-:Y:S01]  /*4f10*/  @!P4 IMAD R107, R107, R18, R23 ;  /* 0x000000126b6bc224 */ /* 0x000fe200078e0217 */
[----:B------:R-:W-:Y:S04]  /*4f20*/  BSSY B1, `(.L_x_167) ;  /* 0x0000006000017945 */ /* 0x000fe80003800000 */
[----:B------:R0:W-:Y:S01]  /*4f30*/  @!P4 STG.E.U8 desc[UR46][R8.64+0x41], R107 ;  /* 0x0000416b0800c986 */ /* 0x0001e2000c10112e */
[----:B------:R-:W-:Y:S05]  /*4f40*/  @P5 BRA `(.L_x_168) ;  /* 0x00000000000c5947 */ /* 0x000fea0003800000 */
[----:B-1----:R-:W5:Y:S02]  /*4f50*/  LDG.E.U8 R19, desc[UR46][R184.64+0x48] ;  /* 0x0000482eb8137981 */ /* 0x002f64000c1e1100 */
[----:B-----5:R-:W-:-:S05]  /*4f60*/  PRMT R23, R19, 0x8880, RZ ;  /* 0x0000888013177816 */ /* 0x020fca00000000ff */
[----:B------:R-:W-:-:S07]  /*4f70*/  IMAD R23, R23, R22, RZ ;  /* 0x0000001617177224 */ /* 0x000fce00078e02ff */
.L_x_168:
[----:B------:R-:W-:Y:S05]  /*4f80*/  BSYNC B1 ;  /* 0x0000000000017941 */ /* 0x000fea0003800000 */
.L_x_167:
[----:B0-----:R-:W-:Y:S01]  /*4f90*/  @!P5 IMAD R15, R108, R18, R23 ;  /* 0x000000126c0fd224 */ /* 0x001fe200078e0217 */
[----:B------:R-:W-:Y:S04]  /*4fa0*/  BSSY B1, `(.L_x_169) ;  /* 0x0000006000017945 */ /* 0x000fe80003800000 */
[----:B------:R0:W-:Y:S01]  /*4fb0*/  @!P5 STG.E.U8 desc[UR46][R4.64+0x48], R15 ;  /* 0x0000480f0400d986 */ /* 0x0001e2000c10112e */
[----:B------:R-:W-:Y:S05]  /*4fc0*/  @P6 BRA `(.L_x_170) ;  /* 0x00000000000c6947 */ /* 0x000fea0003800000 */
[----:B-1----:R-:W5:Y:S02]  /*4fd0*/  LDG.E.U8 R19, desc[UR46][R184.64+0x49] ;  /* 0x0000492eb8137981 */ /* 0x002f64000c1e1100 */
[----:B-----5:R-:W-:-:S05]  /*4fe0*/  PRMT R23, R19, 0x8880, RZ ;  /* 0x0000888013177816 */ /* 0x020fca00000000ff */
[----:B------:R-:W-:-:S07]  /*4ff0*/  IMAD R23, R23, R22, RZ ;  /* 0x0000001617177224 */ /* 0x000fce00078e02ff */
.L_x_170:
[----:B------:R-:W-:Y:S05]  /*5000*/  BSYNC B1 ;  /* 0x0000000000017941 */ /* 0x000fea0003800000 */
.L_x_169:
        /* <DEDUP_REMOVED lines=10> */
.L_x_172:
[----:B------:R-:W-:Y:S05]  /*50b0*/  BSYNC B1 ;  /* 0x0000000000017941 */ /* 0x000fea0003800000 */
.L_x_171:
[----:B0-----:R-:W-:Y:S01]  /*50c0*/  @!P4 IMAD R15, R110, R18, R23 ;  /* 0x000000126e0fc224 */ /* 0x001fe200078e0217 */
[----:B------:R-:W-:Y:S04]  /*50d0*/  BSSY B1, `(.L_x_173) ;  /* 0x0000006000017945 */ /* 0x000fe80003800000 */
[----:B------:R0:W-:Y:S01]  /*50e0*/  @!P4 STG.E.U8 desc[UR46][R8.64+0x48], R15 ;  /* 0x0000480f0800c986 */ /* 0x0001e2000c10112e */
[----:B------:R-:W-:Y:S05]  /*50f0*/  @P5 BRA `(.L_x_174) ;  /* 0x00000000000c5947 */ /* 0x000fea0003800000 */
[----:B-1----:R-:W5:Y:S02]  /*5100*/  LDG.E.U8 R19, desc[UR46][R168.64+0x49] ;  /* 0x0000492ea8137981 */ /* 0x002f64000c1e1100 */
[----:B-----5:R-:W-:-:S05]  /*5110*/  PRMT R23, R19, 0x8880, RZ ;  /* 0x0000888013177816 */ /* 0x020fca00000000ff */
[----:B------:R-:W-:-:S07]  /*5120*/  IMAD R23, R23, R22, RZ ;  /* 0x0000001617177224 */ /* 0x000fce00078e02ff */
.L_x_174:
[----:B------:R-:W-:Y:S05]  /*5130*/  BSYNC B1 ;  /* 0x0000000000017941 */ /* 0x000fea0003800000 */
.L_x_173:
[----:B------:R-:W-:Y:S01]  /*5140*/  @!P5 IMAD R111, R111, R18, R23 ;  /* 0x000000126f6fd224 */ /* 0x000fe200078e0217 */
[----:B------:R-:W-:Y:S04]  /*5150*/  BSSY B1, `(.L_x_175) ;  /* 0x0000006000017945 */ /* 0x000fe80003800000 */
[----:B------:R0:W-:Y:S01]  /*5160*/  @!P5 STG.E.U8 desc[UR46][R8.64+0x49], R111 ;  /* 0x0000496f0800d986 */ /* 0x0001e2000c10112e */
[----:B------:R-:W-:Y:S05]  /*5170*/  @P6 BRA `(.L_x_176) ;  /* 0x00000000000c6947 */ /* 0x000fea0003800000 */
[----:B-1----:R-:W5:Y:S02]  /*5180*/  LDG.E.U8 R19, desc[UR46][R184.64+0x50] ;  /* 0x0000502eb8137981 */ /* 0x002f64000c1e1100 */
[----:B-----5:R-:W-:-:S05]  /*5190*/  PRMT R23, R19, 0x8880, RZ ;  /* 0x0000888013177816 */ /* 0x020fca00000000ff */
[----:B------:R-:W-:-:S07]  /*51a0*/  IMAD R23, R23, R22, RZ ;  /* 0x0000001617177224 */ /* 0x000fce00078e02ff */
.L_x_176:
[----:B------:R-:W-:Y:S05]  /*51b0*/  BSYNC B1 ;  /* 0x0000000000017941 */ /* 0x000fea0003800000 */
.L_x_175:
        /* <DEDUP_REMOVED lines=10> */
.L_x_178:
[----:B------:R-:W-:Y:S05]  /*5260*/  BSYNC B1 ;  /* 0x0000000000017941 */ /* 0x000fea0003800000 */
.L_x_177:
[----:B------:R-:W-:Y:S01]  /*5270*/  @!P4 IMAD R113, R113, R18, R23 ;  /* 0x000000127171c224 */ /* 0x000fe200078e0217 */
[----:B------:R-:W-:Y:S04]  /*5280*/  BSSY B1, `(.L_x_179) ;  /* 0x0000006000017945 */ /* 0x000fe80003800000 */
[----:B------:R0:W-:Y:S01]  /*5290*/  @!P4 STG.E.U8 desc[UR46][R4.64+0x51], R113 ;  /* 0x000051710400c986 */ /* 0x0001e2000c10112e */
[----:B------:R-:W-:Y:S05]  /*52a0*/  @P5 BRA `(.L_x_180) ;  /* 0x00000000000c5947 */ /* 0x000fea0003800000 */
[----:B-1----:R-:W5:Y:S02]  /*52b0*/  LDG.E.U8 R19, desc[UR46][R168.64+0x50] ;  /* 0x0000502ea8137981 */ /* 0x002f64000c1e1100 */
[----:B-----5:R-:W-:-:S05]  /*52c0*/  PRMT R23, R19, 0x8880, RZ ;  /* 0x0000888013177816 */ /* 0x020fca00000000ff */
[----:B------:R-:W-:-:S07]  /*52d0*/  IMAD R23, R23, R22, RZ ;  /* 0x0000001617177224 */ /* 0x000fce00078e02ff */
.L_x_180:
[----:B------:R-:W-:Y:S05]  /*52e0*/  BSYNC B1 ;  /* 0x0000000000017941 */ /* 0x000fea0003800000 */
.L_x_179:
[----:B0-----:R-:W-:Y:S01]  /*52f0*/  @!P5 IMAD R15, R114, R18, R23 ;  /* 0x00000012720fd224 */ /* 0x001fe200078e0217 */
[----:B------:R-:W-:Y:S04]  /*5300*/  BSSY B1, `(.L_x_181) ;  /* 0x0000006000017945 */ /* 0x000fe80003800000 */
[----:B------:R0:W-:Y:S01]  /*5310*/  @!P5 STG.E.U8 desc[UR46][R8.64+0x50], R15 ;  /* 0x0000500f0800d986 */ /* 0x0001e2000c10112e */
[----:B------:R-:W-:Y:S05]  /*5320*/  @P6 BRA `(.L_x_182) ;  /* 0x00000000000c6947 */ /* 0x000fea0003800000 */
[----:B-1----:R-:W5:Y:S02]  /*5330*/  LDG.E.U8 R19, desc[UR46][R168.64+0x51] ;  /* 0x0000512ea8137981 */ /* 0x002f64000c1e1100 */
[----:B-----5:R-:W-:-:S05]  /*5340*/  PRMT R23, R19, 0x8880, RZ ;  /* 0x0000888013177816 */ /* 0x020fca00000000ff */
[----:B------:R-:W-:-:S07]  /*5350*/  IMAD R23, R23, R22, RZ ;  /* 0x0000001617177224 */ /* 0x000fce00078e02ff */
.L_x_182:
[----:B------:R-:W-:Y:S05]  /*5360*/  BSYNC B1 ;  /* 0x0000000000017941 */ /* 0x000fea0003800000 */
.L_x_181:
        /* <DEDUP_REMOVED lines=10> */
.L_x_184:
[----:B------:R-:W-:Y:S05]  /*5410*/  BSYNC B1 ;  /* 0x0000000000017941 */ /* 0x000fea0003800000 */
.L_x_183:
[----:B0-----:R-:W-:Y:S01]  /*5420*/  @!P4 IMAD R15, R116, R18, R23 ;  /* 0x00000012740fc224 */ /* 0x001fe200078e0217 */
[----:B------:R-:W-:Y:S04]  /*5430*/  BSSY B1, `(.L_x_185) ;  /* 0x0000006000017945 */ /* 0x000fe80003800000 */
[----:B------:R0:W-:Y:S01]  /*5440*/  @!P4 STG.E.U8 desc[UR46][R4.64+0x58], R15 ;  /* 0x0000580f0400c986 */ /* 0x0001e2000c10112e */
[----:B------:R-:W-:Y:S05]  /*5450*/  @P5 BRA `(.L_x_186) ;  /* 0x00000000000c5947 */ /* 0x000fea0003800000 */
[----:B-1----:R-:W5:Y:S02]  /*5460*/  LDG.E.U8 R19, desc[UR46][R184.64+0x59] ;  /* 0x0000592eb8137981 */ /* 0x002f64000c1e1100 */
[----:B-----5:R-:W-:-:S05]  /*5470*/  PRMT R23, R19, 0x8880, RZ ;  /* 0x0000888013177816 */ /* 0x020fca00000000ff */
[----:B------:R-:W-:-:S07]  /*5480*/  IMAD R23, R23, R22, RZ ;  /* 0x0000001617177224 */ /* 0x000fce00078e02ff */
.L_x_186:
[----:B------:R-:W-:Y:S05]  /*5490*/  BSYNC B1 ;  /* 0x0000000000017941 */ /* 0x000fea0003800000 */
.L_x_185:
[----:B------:R-:W-:Y:S01]  /*54a0*/  @!P5 IMAD R117, R117, R18, R23 ;  /* 0x000000127575d224 */ /* 0x000fe200078e0217 */
[----:B------:R-:W-:Y:S04]  /*54b0*/  BSSY B1, `(.L_x_187) ;  /* 0x0000006000017945 */ /* 0x000fe80003800000 */
[----:B------:R0:W-:Y:S01]  /*54c0*/  @!P5 STG.E.U8 desc[UR46][R4.64+0x59], R117 ;  /* 0x000059750400d986 */ /* 0x0001e2000c10112e */
[----:B------:R-:W-:Y:S05]  /*54d0*/  @P6 BRA `(.L_x_188) ;  /* 0x00000000000c6947 */ /* 0x000fea0003800000 */
[----:B-1----:R-:W5:Y:S02]  /*54e0*/  LDG.E.U8 R19, desc[UR46][R168.64+0x58] ;  /* 0x0000582ea8137981 */ /* 0x002f64000c1e1100 */
[----:B-----5:R-:W-:-:S05]  /*54f0*/  PRMT R23, R19, 0x8880, RZ ;  /* 0x0000888013177816 */ /* 0x020fca00000000ff */
[----:B------:R-:W-:-:S07]  /*5500*/  IMAD R23, R23, R22, RZ ;  /* 0x0000001617177224 */ /* 0x000fce00078e02ff */
.L_x_188:
[----:B------:R-:W-:Y:S05]  /*5510*/  BSYNC B1 ;  /* 0x0000000000017941 */ /* 0x000fea0003800000 */
.L_x_187:
        /* <DEDUP_REMOVED lines=10> */
.L_x_190:
[----:B------:R-:W-:Y:S05]  /*55c0*/  BSYNC B1 ;  /* 0x0000000000017941 */ /* 0x000fea0003800000 */
.L_x_189:
[----:B------:R-:W-:Y:S01]  /*55d0*/  @!P4 IMAD R119, R119, R18, R23 ;  /* 0x000000127777c224 */ /* 0x000fe200078e0217 */
[----:B------:R-:W-:Y:S04]  /*55e0*/  BSSY B1, `(.L_x_191) ;  /* 0x0000006000017945 */ /* 0x000fe80003800000 */
[----:B------:R0:W-:Y:S01]  /*55f0*/  @!P4 STG.E.U8 desc[UR46][R8.64+0x59], R119 ;  /* 0x000059770800c986 */ /* 0x0001e2000c10112e */
[----:B------:R-:W-:Y:S05]  /*5600*/  @P5 BRA `(.L_x_192) ;  /* 0x00000000000c5947 */ /* 0x000fea0003800000 */
[----:B-1----:R-:W5:Y:S02]  /*5610*/  LDG.E.U8 R19, desc[UR46][R12.64+0x40] ;  /* 0x0000402e0c137981 */ /* 0x002f64000c1e1100 */
[----:B-----5:R-:W-:-:S05]  /*5620*/  PRMT R23, R19, 0x8880, RZ ;  /* 0x0000888013177816 */ /* 0x020fca00000000ff */
[----:B------:R-:W-:-:S07]  /*5630*/  IMAD R23, R23, R22, RZ ;  /* 0x0000001617177224 */ /* 0x000fce00078e02ff */
.L_x_192:
[----:B------:R-:W-:Y:S05]  /*5640*/  BSYNC B1 ;  /* 0x0000000000017941 */ /* 0x000fea0003800000 */
.L_x_191:
[----:B0-----:R-:W-:Y:S01]  /*5650*/  @!P5 IMAD R15, R88, R18, R23 ;  /* 0x00000012580fd224 */ /* 0x001fe200078e0217 */
[----:B------:R-:W-:Y:S04]  /*5660*/  BSSY B1, `(.L_x_193) ;  /* 0x0000006000017945 */ /* 0x000fe80003800000 */
[----:B------:R0:W-:Y:S01]  /*5670*/  @!P5 STG.E.U8 desc[UR46][R6.64+0x40], R15 ;  /* 0x0000400f0600d986 */ /* 0x0001e2000c10112e */
[----:B------:R-:W-:Y:S05]  /*5680*/  @P6 BRA `(.L_x_194) ;  /* 0x00000000000c6947 */ /* 0x000fea0003800000 */
[----:B-1----:R-:W5:Y:S02]  /*5690*/  LDG.E.U8 R19, desc[UR46][R12.64+0x41] ;  /* 0x0000412e0c137981 */ /* 0x002f64000c1e1100 */
[----:B-----5:R-:W-:-:S05]  /*56a0*/  PRMT R23, R19, 0x8880, RZ ;  /* 0x0000888013177816 */ /* 0x020fca00000000ff */
[----:B------:R-:W-:-:S07]  /*56b0*/  IMAD R23, R23, R22, RZ ;  /* 0x0000001617177224 */ /* 0x000fce00078e02ff */
.L_x_194:
[----:B------:R-:W-:Y:S05]  /*56c0*/  BSYNC B1 ;  /* 0x0000000000017941 */ /* 0x000fea0003800000 */
.L_x_193:
        /* <DEDUP_REMOVED lines=10> */
.L_x_196:
[----:B------:R-:W-:Y:S05]  /*5770*/  BSYNC B1 ;  /* 0x0000000000017941 */ /* 0x000fea0003800000 */
.L_x_195:
[----:B0-----:R-:W-:Y:S01]  /*5780*/  @!P4 IMAD R15, R90, R18, R23 ;  /* 0x000000125a0fc224 */ /* 0x001fe200078e0217 */
[----:B------:R-:W-:Y:S04]  /*5790*/  BSSY B1, `(.L_x_197) ;  /* 0x0000006000017945 */ /* 0x000fe80003800000 */
[----:B------:R0:W-:Y:S01]  /*57a0*/  @!P4 STG.E.U8 desc[UR46][R10.64+0x40], R15 ;  /* 0x0000400f0a00c986 */ /* 0x0001e2000c10112e */
[----:B------:R-:W-:Y:S05]  /*57b0*/  @P5 BRA `(.L_x_198) ;  /* 0x00000000000c5947 */ /* 0x000fea0003800000 */
[----:B-1----:R-:W5:Y:S02]  /*57c0*/  LDG.E.U8 R19, desc[UR46][R186.64+0x41] ;  /* 0x0000412eba137981 */ /* 0x002f64000c1e1100 */
[----:B-----5:R-:W-:-:S05]  /*57d0*/  PRMT R23, R19, 0x8880, RZ ;  /* 0x0000888013177816 */ /* 0x020fca00000000ff */
[----:B------:R-:W-:-:S07]  /*57e0*/  IMAD R23, R23, R22, RZ ;  /* 0x0000001617177224 */ /* 0x000fce00078e02ff */
.L_x_198:
[----:B------:R-:W-:Y:S05]  /*57f0*/  BSYNC B1 ;  /* 0x0000000000017941 */ /* 0x000fea0003800000 */
.L_x_197:
[----:B------:R-:W-:Y:S01]  /*5800*/  @!P5 IMAD R91, R91, R18, R23 ;  /* 0x000000125b5bd224 */ /* 0x000fe200078e0217 */
[----:B------:R-:W-:Y:S04]  /*5810*/  BSSY B1, `(.L_x_199) ;  /* 0x0000006000017945 */ /* 0x000fe80003800000 */
[----:B------:R0:W-:Y:S01]  /*5820*/  @!P5 STG.E.U8 desc[UR46][R10.64+0x41], R91 ;  /* 0x0000415b0a00d986 */ /* 0x0001e2000c10112e */
[----:B------:R-:W-:Y:S05]  /*5830*/  @P6 BRA `(.L_x_200) ;  /* 0x00000000000c6947 */ /* 0x000fea0003800000 */
[----:B-1----:R-:W5:Y:S02]  /*5840*/  LDG.E.U8 R19, desc[UR46][R12.64+0x48] ;  /* 0x0000482e0c137981 */ /* 0x002f64000c1e1100 */
[----:B-----5:R-:W-:-:S05]  /*5850*/  PRMT R23, R19, 0x8880, RZ ;  /* 0x0000888013177816 */ /* 0x020fca00000000ff */
[----:B------:R-:W-:-:S07]  /*5860*/  IMAD R23, R23, R22, RZ ;  /* 0x0000001617177224 */ /* 0x000fce00078e02ff */
.L_x_200:
[----:B------:R-:W-:Y:S05]  /*5870*/  BSYNC B1 ;  /* 0x0000000000017941 */ /* 0x000fea0003800000 */
.L_x_199:
        /* <DEDUP_REMOVED lines=10> */
.L_x_202:
[----:B------:R-:W-:Y:S05]  /*5920*/  BSYNC B1 ;  /* 0x0000000000017941 */ /* 0x000fea0003800000 */
.L_x_201:
[----:B------:R-:W-:Y:S01]  /*5930*/  @!P4 IMAD R93, R93, R18, R23 ;  /* 0x000000125d5dc224 */ /* 0x000fe200078e0217 */
[----:B------:R-:W-:Y:S04]  /*5940*/  BSSY B1, `(.L_x_203) ;  /* 0x0000006000017945 */ /* 0x000fe80003800000 */
[----:B------:R0:W-:Y:S01]  /*5950*/  @!P4 STG.E.U8 desc[UR46][R6.64+0x49], R93 ;  /* 0x0000495d0600c986 */ /* 0x0001e2000c10112e */
[----:B------:R-:W-:Y:S05]  /*5960*/  @P5 BRA `(.L_x_204) ;  /* 0x00000000000c5947 */ /* 0x000fea0003800000 */
[----:B-1----:R-:W5:Y:S02]  /*5970*/  LDG.E.U8 R19, desc[UR46][R186.64+0x48] ;  /* 0x0000482eba137981 */ /* 0x002f64000c1e1100 */
[----:B-----5:R-:W-:-:S05]  /*5980*/  PRMT R23, R19, 0x8880, RZ ;  /* 0x0000888013177816 */ /* 0x020fca00000000ff */
[----:B------:R-:W-:-:S07]  /*5990*/  IMAD R23, R23, R22, RZ ;  /* 0x0000001617177224 */ /* 0x000fce00078e02ff */
.L_x_204:
[----:B------:R-:W-:Y:S05]  /*59a0*/  BSYNC B1 ;  /* 0x0000000000017941 */ /* 0x000fea0003800000 */
.L_x_203:
[----:B0-----:R-:W-:Y:S01]  /*59b0*/  @!P5 IMAD R15, R94, R18, R23 ;  /* 0x000000125e0fd224 */ /* 0x001fe200078e0217 */
[----:B------:R-:W-:Y:S04]  /*59c0*/  BSSY B1, `(.L_x_205) ;  /* 0x0000006000017945 */ /* 0x000fe80003800000 */
[----:B------:R0:W-:Y:S01]  /*59d0*/  @!P5 STG.E.U8 desc[UR46][R10.64+0x48], R15 ;  /* 0x0000480f0a00d986 */ /* 0x0001e2000c10112e */
[----:B------:R-:W-:Y:S05]  /*59e0*/  @P6 BRA `(.L_x_206) ;  /* 0x00000000000c6947 */ /* 0x000fea0003800000 */
[----:B-1----:R-:W5:Y:S02]  /*59f0*/  LDG.E.U8 R19, desc[UR46][R186.64+0x49] ;  /* 0x0000492eba137981 */ /* 0x002f64000c1e1100 */
[----:B-----5:R-:W-:-:S05]  /*5a00*/  PRMT R23, R19, 0x8880, RZ ;  /* 0x0000888013177816 */ /* 0x020fca00000000ff */
[----:B------:R-:W-:-:S07]  /*5a10*/  IMAD R23, R23, R22, RZ ;  /* 0x0000001617177224 */ /* 0x000fce00078e02ff */
.L_x_206:
[----:B------:R-:W-:Y:S05]  /*5a20*/  BSYNC B1 ;  /* 0x0000000000017941 */ /* 0x000fea0003800000 */
.L_x_205:
        /* <DEDUP_REMOVED lines=10> */
.L_x_208:
[----:B------:R-:W-:Y:S05]  /*5ad0*/  BSYNC B1 ;  /* 0x0000000000017941 */ /* 0x000fea0003800000 */
.L_x_207:
[----:B0-----:R-:W-:Y:S01]  /*5ae0*/  @!P4 IMAD R15, R96, R18, R23 ;  /* 0x00000012600fc224 */ /* 0x001fe200078e0217 */
[----:B------:R-:W-:Y:S04]  /*5af0*/  BSSY B1, `(.L_x_209) ;  /* 0x0000006000017945 */ /* 0x000fe80003800000 */
[----:B------:R0:W-:Y:S01]  /*5b00*/  @!P4 STG.E.U8 desc[UR46][R6.64+0x50], R15 ;  /* 0x0000500f0600c986 */ /* 0x0001e2000c10112e */
[----:B------:R-:W-:Y:S05]  /*5b10*/  @P5 BRA `(.L_x_210) ;  /* 0x00000000000c5947 */ /* 0x000fea0003800000 */
[----:B-1----:R-:W5:Y:S02]  /*5b20*/  LDG.E.U8 R19, desc[UR46][R12.64+0x51] ;  /* 0x0000512e0c137981 */ /* 0x002f64000c1e1100 */
[----:B-----5:R-:W-:-:S05]  /*5b30*/  PRMT R23, R19, 0x8880, RZ ;  /* 0x0000888013177816 */ /* 0x020fca00000000ff */
[----:B------:R-:W-:-:S07]  /*5b40*/  IMAD R23, R23, R22, RZ ;  /* 0x0000001617177224 */ /* 0x000fce00078e02ff */
.L_x_210:
[----:B------:R-:W-:Y:S05]  /*5b50*/  BSYNC B1 ;  /* 0x0000000000017941 */ /* 0x000fea0003800000 */
.L_x_209:
[----:B------:R-:W-:Y:S01]  /*5b60*/  @!P5 IMAD R97, R97, R18, R23 ;  /* 0x000000126161d224 */ /* 0x000fe200078e0217 */
[----:B------:R-:W-:Y:S04]  /*5b70*/  BSSY B1, `(.L_x_211) ;  /* 0x0000006000017945 */ /* 0x000fe80003800000 */
[----:B------:R0:W-:Y:S01]  /*5b80*/  @!P5 STG.E.U8 desc[UR46][R6.64+0x51], R97 ;  /* 0x000051610600d986 */ /* 0x0001e2000c10112e */
[----:B------:R-:W-:Y:S05]  /*5b90*/  @P6 BRA `(.L_x_212) ;  /* 0x00000000000c6947 */ /* 0x000fea0003800000 */
[----:B-1----:R-:W5:Y:S02]  /*5ba0*/  LDG.E.U8 R19, desc[UR46][R186.64+0x50] ;  /* 0x0000502eba137981 */ /* 0x002f64000c1e1100 */
[----:B-----5:R-:W-:-:S05]  /*5bb0*/  PRMT R23, R19, 0x8880, RZ ;  /* 0x0000888013177816 */ /* 0x020fca00000000ff */
[----:B------:R-:W-:-:S07]  /*5bc0*/  IMAD R23, R23, R22, RZ ;  /* 0x0000001617177224 */ /* 0x000fce00078e02ff */
.L_x_212:
[----:B------:R-:W-:Y:S05]  /*5bd0*/  BSYNC B1 ;  /* 0x0000000000017941 */ /* 0x000fea0003800000 */
.L_x_211:
        /* <DEDUP_REMOVED lines=10> */
.L_x_214:
[----:B------:R-:W-:Y:S05]  /*5c80*/  BSYNC B1 ;  /* 0x0000000000017941 */ /* 0x000fea0003800000 */
.L_x_213:
[----:B------:R-:W-:Y:S01]  /*5c90*/  @!P4 IMAD R99, R99, R18, R23 ;  /* 0x000000126363c224 */ /* 0x000fe200078e0217 */
[----:B------:R-:W-:Y:S04]  /*5ca0*/  BSSY B1, `(.L_x_215) ;  /* 0x0000006000017945 */ /* 0x000fe80003800000 */
[----:B------:R0:W-:Y:S01]  /*5cb0*/  @!P4 STG.E.U8 desc[UR46][R10.64+0x51], R99 ;  /* 0x000051630a00c986 */ /* 0x0001e2000c10112e */
[----:B------:R-:W-:Y:S05]  /*5cc0*/  @P5 BRA `(.L_x_216) ;  /* 0x00000000000c5947 */ /* 0x000fea0003800000 */
[----:B-1----:R-:W5:Y:S02]  /*5cd0*/  LDG.E.U8 R19, desc[UR46][R12.64+0x58] ;  /* 0x0000582e0c137981 */ /* 0x002f64000c1e1100 */
[----:B-----5:R-:W-:-:S05]  /*5ce0*/  PRMT R23, R19, 0x8880, RZ ;  /* 0x0000888013177816 */ /* 0x020fca00000000ff */
[----:B------:R-:W-:-:S07]  /*5cf0*/  IMAD R23, R23, R22, RZ ;  /* 0x0000001617177224 */ /* 0x000fce00078e02ff */
.L_x_216:
[----:B------:R-:W-:Y:S05]  /*5d00*/  BSYNC B1 ;  /* 0x0000000000017941 */ /* 0x000fea0003800000 */
.L_x_215:
[----:B0-----:R-:W-:Y:S01]  /*5d10*/  @!P5 IMAD R15, R100, R18, R23 ;  /* 0x00000012640fd224 */ /* 0x001fe200078e0217 */
[----:B------:R-:W-:Y:S04]  /*5d20*/  BSSY B1, `(.L_x_217) ;  /* 0x0000006000017945 */ /* 0x000fe80003800000 */
[----:B------:R0:W-:Y:S01]  /*5d30*/  @!P5 STG.E.U8 desc[UR46][R6.64+0x58], R15 ;  /* 0x0000580f0600d986 */ /* 0x0001e2000c10112e */
[----:B------:R-:W-:Y:S05]  /*5d40*/  @P6 BRA `(.L_x_218) ;  /* 0x00000000000c6947 */ /* 0x000fea0003800000 */
[----:B-1----:R-:W5:Y:S02]  /*5d50*/  LDG.E.U8 R19, desc[UR46][R12.64+0x59] ;  /* 0x0000592e0c137981 */ /* 0x002f64000c1e1100 */
[----:B-----5:R-:W-:-:S05]  /*5d60*/  PRMT R23, R19, 0x8880, RZ ;  /* 0x0000888013177816 */ /* 0x020fca00000000ff */
[----:B------:R-:W-:-:S07]  /*5d70*/  IMAD R23, R23, R22, RZ ;  /* 0x0000001617177224 */ /* 0x000fce00078e02ff */
.L_x_218:
[----:B------:R-:W-:Y:S05]  /*5d80*/  BSYNC B1 ;  /* 0x0000000000017941 */ /* 0x000fea0003800000 */
.L_x_217:
        /* <DEDUP_REMOVED lines=10> */
.L_x_220:
[----:B------:R-:W-:Y:S05]  /*5e30*/  BSYNC B1 ;  /* 0x0000000000017941 */ /* 0x000fea0003800000 */
.L_x_219:
[----:B0-----:R-:W-:Y:S01]  /*5e40*/  @!P4 IMAD R15, R102, R18, R23 ;  /* 0x00000012660fc224 */ /* 0x001fe200078e0217 */
[----:B------:R-:W-:Y:S04]  /*5e50*/  BSSY B1, `(.L_x_221) ;  /* 0x0000006000017945 */ /* 0x000fe80003800000 */
[----:B------:R0:W-:Y:S01]  /*5e60*/  @!P4 STG.E.U8 desc[UR46][R10.64+0x58], R15 ;  /* 0x0000580f0a00c986 */ /* 0x0001e2000c10112e */
[----:B------:R-:W-:Y:S05]  /*5e70*/  @P5 BRA `(.L_x_222) ;  /* 0x00000000000c5947 */ /* 0x000fea0003800000 */
[----:B-1----:R-:W5:Y:S02]  /*5e80*/  LDG.E.U8 R19, desc[UR46][R186.64+0x59] ;  /* 0x0000592eba137981 */ /* 0x002f64000c1e1100 */
[----:B-----5:R-:W-:-:S05]  /*5e90*/  PRMT R23, R19, 0x8880, RZ ;  /* 0x0000888013177816 */ /* 0x020fca00000000ff */
[----:B------:R-:W-:-:S07]  /*5ea0*/  IMAD R23, R23, R22, RZ ;  /* 0x0000001617177224 */ /* 0x000fce00078e02ff */
.L_x_222:
[----:B------:R-:W-:Y:S05]  /*5eb0*/  BSYNC B1 ;  /* 0x0000000000017941 */ /* 0x000fea0003800000 */
.L_x_221:
[----:B------:R-:W-:Y:S01]  /*5ec0*/  @!P5 IMAD R103, R103, R18, R23 ;  /* 0x000000126767d224 */ /* 0x000fe200078e0217 */
[----:B------:R-:W-:Y:S04]  /*5ed0*/  BSSY B1, `(.L_x_223) ;  /* 0x0000006000017945 */ /* 0x000fe80003800000 */
[----:B------:R0:W-:Y:S01]  /*5ee0*/  @!P5 STG.E.U8 desc[UR46][R10.64+0x59], R103 ;  /* 0x000059670a00d986 */ /* 0x0001e2000c10112e */
[----:B------:R-:W-:Y:S05]  /*5ef0*/  @P6 BRA `(.L_x_224) ;  /* 0x00000000000c6947 */ /* 0x000fea0003800000 */
[----:B-1----:R-:W5:Y:S02]  /*5f00*/  LDG.E.U8 R19, desc[UR46][R184.64+0x60] ;  /* 0x0000602eb8137981 */ /* 0x002f64000c1e1100 */
[----:B-----5:R-:W-:-:S05]  /*5f10*/  PRMT R23, R19, 0x8880, RZ ;  /* 0x0000888013177816 */ /* 0x020fca00000000ff */
[----:B------:R-:W-:-:S07]  /*5f20*/  IMAD R23, R23, R22, RZ ;  /* 0x0000001617177224 */ /* 0x000fce00078e02ff */
.L_x_224:
[----:B------:R-:W-:Y:S05]  /*5f30*/  BSYNC B1 ;  /* 0x0000000000017941 */ /* 0x000fea0003800000 */
.L_x_223:
        /* <DEDUP_REMOVED lines=10> */
.L_x_226:
[----:B------:R-:W-:Y:S05]  /*5fe0*/  BSYNC B1 ;  /* 0x0000000000017941 */ /* 0x000fea0003800000 */
.L_x_225:
[----:B------:R-:W-:Y:S01]  /*5ff0*/  @!P4 IMAD R73, R73, R18, R23 ;  /* 0x000000124949c224 */ /* 0x000fe200078e0217 */
[----:B------:R-:W-:Y:S04]  /*6000*/  BSSY B1, `(.L_x_227) ;  /* 0x0000006000017945 */ /* 0x000fe80003800000 */
[----:B------:R0:W-:Y:S01]  /*6010*/  @!P4 STG.E.U8 desc[UR46][R4.64+0x61], R73 ;  /* 0x000061490400c986 */ /* 0x0001e2000c10112e */
[----:B------:R-:W-:Y:S05]  /*6020*/  @P5 BRA `(.L_x_228) ;  /* 0x00000000000c5947 */ /* 0x000fea0003800000 */
[----:B-1----:R-:W5:Y:S02]  /*6030*/  LDG.E.U8 R19, desc[UR46][R168.64+0x60] ;  /* 0x0000602ea8137981 */ /* 0x002f64000c1e1100 */
[----:B-----5:R-:W-:-:S05]  /*6040*/  PRMT R23, R19, 0x8880, RZ ;  /* 0x0000888013177816 */ /* 0x020fca00000000ff */
[----:B------:R-:W-:-:S07]  /*6050*/  IMAD R23, R23, R22, RZ ;  /* 0x0000001617177224 */ /* 0x000fce00078e02ff */
.L_x_228:
[----:B------:R-:W-:Y:S05]  /*6060*/  BSYNC B1 ;  /* 0x0000000000017941 */ /* 0x000fea0003800000 */
.L_x_227:
[----:B0-----:R-:W-:Y:S01]  /*6070*/  @!P5 IMAD R15, R74, R18, R23 ;  /* 0x000000124a0fd224 */ /* 0x001fe200078e0217 */
[----:B------:R-:W-:Y:S04]  /*6080*/  BSSY B1, `(.L_x_229) ;  /* 0x0000006000017945 */ /* 0x000fe80003800000 */
[----:B------:R0:W-:Y:S01]  /*6090*/  @!P5 STG.E.U8 desc[UR46][R8.64+0x60], R15 ;  /* 0x0000600f0800d986 */ /* 0x0001e2000c10112e */
[----:B------:R-:W-:Y:S05]  /*60a0*/  @P6 BRA `(.L_x_230) ;  /* 0x00000000000c6947 */ /* 0x000fea0003800000 */
[----:B-1----:R-:W5:Y:S02]  /*60b0*/  LDG.E.U8 R19, desc[UR46][R168.64+0x61] ;  /* 0x0000612ea8137981 */ /* 0x002f64000c1e1100 */
[----:B-----5:R-:W-:-:S05]  /*60c0*/  PRMT R23, R19, 0x8880, RZ ;  /* 0x0000888013177816 */ /* 0x020fca00000000ff */
[----:B------:R-:W-:-:S07]  /*60d0*/  IMAD R23, R23, R22, RZ ;  /* 0x0000001617177224 */ /* 0x000fce00078e02ff */
.L_x_230:
[----:B------:R-:W-:Y:S05]  /*60e0*/  BSYNC B1 ;  /* 0x0000000000017941 */ /* 0x000fea0003800000 */
.L_x_229:
        /* <DEDUP_REMOVED lines=10> */
.L_x_232:
[----:B------:R-:W-:Y:S05]  /*6190*/  BSYNC B1 ;  /* 0x0000000000017941 */ /* 0x000fea0003800000 */
.L_x_231:
[----:B0-----:R-:W-:Y:S01]  /*61a0*/  @!P4 IMAD R15, R76, R18, R23 ;  /* 0x000000124c0fc224 */ /* 0x001fe200078e0217 */
[----:B------:R-:W-:Y:S04]  /*61b0*/  BSSY B1, `(.L_x_233) ;  /* 0x0000006000017945 */ /* 0x000fe80003800000 */
[----:B------:R0:W-:Y:S01]  /*61c0*/  @!P4 STG.E.U8 desc[UR46][R4.64+0x68], R15 ;  /* 0x0000680f0400c986 */ /* 0x0001e2000c10112e */
[----:B------:R-:W-:Y:S05]  /*61d0*/  @P5 BRA `(.L_x_234) ;  /* 0x00000000000c5947 */ /* 0x000fea0003800000 */
[----:B-1----:R-:W5:Y:S02]  /*61e0*/  LDG.E.U8 R19, desc[UR46][R184.64+0x69] ;  /* 0x0000692eb8137981 */ /* 0x002f64000c1e1100 */
[----:B-----5:R-:W-:-:S05]  /*61f0*/  PRMT R23, R19, 0x8880, RZ ;  /* 0x0000888013177816 */ /* 0x020fca00000000ff */
[----:B------:R-:W-:-:S07]  /*6200*/  IMAD R23, R23, R22, RZ ;  /* 0x0000001617177224 */ /* 0x000fce00078e02ff */
.L_x_234:
[----:B------:R-:W-:Y:S05]  /*6210*/  BSYNC B1 ;  /* 0x0000000000017941 */ /* 0x000fea0003800000 */
.L_x_233:
[----:B------:R-:W-:Y:S01]  /*6220*/  @!P5 IMAD R77, R77, R18, R23 ;  /* 0x000000124d4dd224 */ /* 0x000fe200078e0217 */
[----:B------:R-:W-:Y:S04]  /*6230*/  BSSY B1, `(.L_x_235) ;  /* 0x0000006000017945 */ /* 0x000fe80003800000 */
[----:B------:R0:W-:Y:S01]  /*6240*/  @!P5 STG.E.U8 desc[UR46][R4.64+0x69], R77 ;  /* 0x0000694d0400d986 */ /* 0x0001e2000c10112e */
[----:B------:R-:W-:Y:S05]  /*6250*/  @P6 BRA `(.L_x_236) ;  /* 0x00000000000c6947 */ /* 0x000fea0003800000 */
[----:B-1----:R-:W5:Y:S02]  /*6260*/  LDG.E.U8 R19, desc[UR46][R168.64+0x68] ;  /* 0x0000682ea8137981 */ /* 0x002f64000c1e1100 */
[----:B-----5:R-:W-:-:S05]  /*6270*/  PRMT R23, R19, 0x8880, RZ ;  /* 0x0000888013177816 */ /* 0x020fca00000000ff */
[----:B------:R-:W-:-:S07]  /*6280*/  IMAD R23, R23, R22, RZ ;  /* 0x0000001617177224 */ /* 0x000fce00078e02ff */
.L_x_236:
[----:B------:R-:W-:Y:S05]  /*6290*/  BSYNC B1 ;  /* 0x0000000000017941 */ /* 0x000fea0003800000 */
.L_x_235:
        /* <DEDUP_REMOVED lines=10> */
.L_x_238:
[----:B------:R-:W-:Y:S05]  /*6340*/  BSYNC B1 ;  /* 0x0000000000017941 */ /* 0x000fea0003800000 */
.L_x_237:
[----:B------:R-:W-:Y:S01]  /*6350*/  @!P4 IMAD R79, R79, R18, R23 ;  /* 0x000000124f4fc224 */ /* 0x000fe200078e0217 */
[----:B------:R-:W-:Y:S04]  /*6360*/  BSSY B1, `(.L_x_239) ;  /* 0x0000006000017945 */ /* 0x000fe80003800000 */
[----:B------:R0:W-:Y:S01]  /*6370*/  @!P4 STG.E.U8 desc[UR46][R8.64+0x69], R79 ;  /* 0x0000694f0800c986 */ /* 0x0001e2000c10112e */
[----:B------:R-:W-:Y:S05]  /*6380*/  @P5 BRA `(.L_x_240) ;  /* 0x00000000000c5947 */ /* 0x000fea0003800000 */
[----:B-1----:R-:W5:Y:S02]  /*6390*/  LDG.E.U8 R19, desc[UR46][R184.64+0x70] ;  /* 0x0000702eb8137981 */ /* 0x002f64000c1e1100 */
[----:B-----5:R-:W-:-:S05]  /*63a0*/  PRMT R23, R19, 0x8880, RZ ;  /* 0x0000888013177816 */ /* 0x020fca00000000ff */
[----:B------:R-:W-:-:S07]  /*63b0*/  IMAD R23, R23, R22, RZ ;  /* 0x0000001617177224 */ /* 0x000fce00078e02ff */
.L_x_240:
[----:B------:R-:W-:Y:S05]  /*63c0*/  BSYNC B1 ;  /* 0x0000000000017941 */ /* 0x000fea0003800000 */
.L_x_239:
[----:B0-----:R-:W-:Y:S01]  /*63d0*/  @!P5 IMAD R15, R80, R18, R23 ;  /* 0x00000012500fd224 */ /* 0x001fe200078e0217 */
[----:B------:R-:W-:Y:S04]  /*63e0*/  BSSY B1, `(.L_x_241) ;  /* 0x0000006000017945 */ /* 0x000fe80003800000 */
[----:B------:R0:W-:Y:S01]  /*63f0*/  @!P5 STG.E.U8 desc[UR46][R4.64+0x70], R15 ;  /* 0x0000700f0400d986 */ /* 0x0001e2000c10112e */
[----:B------:R-:W-:Y:S05]  /*6400*/  @P6 BRA `(.L_x_242) ;  /* 0x00000000000c6947 */ /* 0x000fea0003800000 */
[----:B-1----:R-:W5:Y:S02]  /*6410*/  LDG.E.U8 R19, desc[UR46][R184.64+0x71] ;  /* 0x0000712eb8137981 */ /* 0x002f64000c1e1100 */
[----:B-----5:R-:W-:-:S05]  /*6420*/  PRMT R23, R19, 0x8880, RZ ;  /* 0x0000888013177816 */ /* 0x020fca00000000ff */
[----:B------:R-:W-:-:S07]  /*6430*/  IMAD R23, R23, R22, RZ ;  /* 0x0000001617177224 */ /* 0x000fce00078e02ff */
.L_x_242:
[----:B------:R-:W-:Y:S05]  /*6440*/  BSYNC B1 ;  /* 0x0000000000017941 */ /* 0x000fea0003800000 */
.L_x_241:
        /* <DEDUP_REMOVED lines=10> */
.L_x_244:
[----:B------:R-:W-:Y:S05]  /*64f0*/  BSYNC B1 ;  /* 0x0000000000017941 */ /* 0x000fea0003800000 */
.L_x_243:
[----:B0-----:R-:W-:Y:S01]  /*6500*/  @!P4 IMAD R15, R82, R18, R23 ;  /* 0x00000012520fc224 */ /* 0x001fe200078e0217 */
[----:B------:R-:W-:Y:S04]  /*6510*/  BSSY B1, `(.L_x_245) ;  /* 0x0000006000017945 */ /* 0x000fe80003800000 */
[----:B------:R0:W-:Y:S01]  /*6520*/  @!P4 STG.E.U8 desc[UR46][R8.64+0x70], R15 ;  /* 0x0000700f0800c986 */ /* 0x0001e2000c10112e */
[----:B------:R-:W-:Y:S05]  /*6530*/  @P5 BRA `(.L_x_246) ;  /* 0x00000000000c5947 */ /* 0x000fea0003800000 */
[----:B-1----:R-:W5:Y:S02]  /*6540*/  LDG.E.U8 R19, desc[UR46][R168.64+0x71] ;  /* 0x0000712ea8137981 */ /* 0x002f64000c1e1100 */
[----:B-----5:R-:W-:-:S05]  /*6550*/  PRMT R23, R19, 0x8880, RZ ;  /* 0x0000888013177816 */ /* 0x020fca00000000ff */
[----:B------:R-:W-:-:S07]  /*6560*/  IMAD R23, R23, R22, RZ ;  /* 0x0000001617177224 */ /* 0x000fce00078e02ff */
.L_x_246:
[----:B------:R-:W-:Y:S05]  /*6570*/  BSYNC B1 ;  /* 0x0000000000017941 */ /* 0x000fea0003800000 */
.L_x_245:
[----:B------:R-:W-:Y:S01]  /*6580*/  @!P5 IMAD R83, R83, R18, R23 ;  /* 0x000000125353d224 */ /* 0x000fe200078e0217 */
[----:B------:R-:W-:Y:S04]  /*6590*/  BSSY B1, `(.L_x_247) ;  /* 0x0000006000017945 */ /* 0x000fe80003800000 */
[----:B------:R0:W-:Y:S01]  /*65a0*/  @!P5 STG.E.U8 desc[UR46][R8.64+0x71], R83 ;  /* 0x000071530800d986 */ /* 0x0001e2000c10112e */
[----:B------:R-:W-:Y:S05]  /*65b0*/  @P6 BRA `(.L_x_248) ;  /* 0x00000000000c6947 */ /* 0x000fea0003800000 */
[----:B-1----:R-:W5:Y:S02]  /*65c0*/  LDG.E.U8 R19, desc[UR46][R184.64+0x78] ;  /* 0x0000782eb8137981 */ /* 0x002f64000c1e1100 */
[----:B-----5:R-:W-:-:S05]  /*65d0*/  PRMT R23, R19, 0x8880, RZ ;  /* 0x0000888013177816 */ /* 0x020fca00000000ff */
[----:B------:R-:W-:-:S07]  /*65e0*/  IMAD R23, R23, R22, RZ ;  /* 0x0000001617177224 */ /* 0x000fce00078e02ff */
.L_x_248:
[----:B------:R-:W-:Y:S05]  /*65f0*/  BSYNC B1 ;  /* 0x0000000000017941 */ /* 0x000fea0003800000 */
.L_x_247:
        /* <DEDUP_REMOVED lines=10> */
.L_x_250:
[----:B------:R-:W-:Y:S05]  /*66a0*/  BSYNC B1 ;  /* 0x0000000000017941 */ /* 0x000fea0003800000 */
.L_x_249:
[----:B------:R-:W-:Y:S01]  /*66b0*/  @!P4 IMAD R85, R85, R18, R23 ;  /* 0x000000125555c224 */ /* 0x000fe200078e0217 */
[----:B------:R-:W-:Y:S04]  /*66c0*/  BSSY B1, `(.L_x_251) ;  /* 0x0000006000017945 */ /* 0x000fe80003800000 */
[----:B------:R0:W-:Y:S01]  /*66d0*/  @!P4 STG.E.U8 desc[UR46][R4.64+0x79], R85 ;  /* 0x000079550400c986 */ /* 0x0001e2000c10112e */
[----:B------:R-:W-:Y:S05]  /*66e0*/  @P5 BRA `(.L_x_252) ;  /* 0x00000000000c5947 */ /* 0x000fea0003800000 */
[----:B-1----:R-:W5:Y:S02]  /*66f0*/  LDG.E.U8 R19, desc[UR46][R168.64+0x78] ;  /* 0x0000782ea8137981 */ /* 0x002f64000c1e1100 */
[----:B-----5:R-:W-:-:S05]  /*6700*/  PRMT R23, R19, 0x8880, RZ ;  /* 0x0000888013177816 */ /* 0x020fca00000000ff */
[----:B------:R-:W-:-:S07]  /*6710*/  IMAD R23, R23, R22, RZ ;  /* 0x0000001617177224 */ /* 0x000fce00078e02ff */
.L_x_252:
[----:B------:R-:W-:Y:S05]  /*6720*/  BSYNC B1 ;  /* 0x0000000000017941 */ /* 0x000fea0003800000 */
.L_x_251:
[----:B0-----:R-:W-:Y:S01]  /*6730*/  @!P5 IMAD R15, R86, R18, R23 ;  /* 0x00000012560fd224 */ /* 0x001fe200078e0217 */
[----:B------:R-:W-:Y:S04]  /*6740*/  BSSY B1, `(.L_x_253) ;  /* 0x0000006000017945 */ /* 0x000fe80003800000 */
[----:B------:R0:W-:Y:S01]  /*6750*/  @!P5 STG.E.U8 desc[UR46][R8.64+0x78], R15 ;  /* 0x0000780f0800d986 */ /* 0x0001e2000c10112e */
[----:B------:R-:W-:Y:S05]  /*6760*/  @P6 BRA `(.L_x_254) ;  /* 0x00000000000c6947 */ /* 0x000fea0003800000 */
[----:B-1----:R-:W5:Y:S02]  /*6770*/  LDG.E.U8 R19, desc[UR46][R168.64+0x79] ;  /* 0x0000792ea8137981 */ /* 0x002f64000c1e1100 */
[----:B-----5:R-:W-:-:S05]  /*6780*/  PRMT R23, R19, 0x8880, RZ ;  /* 0x0000888013177816 */ /* 0x020fca00000000ff */
[----:B------:R-:W-:-:S07]  /*6790*/  IMAD R23, R23, R22, RZ ;  /* 0x0000001617177224 */ /* 0x000fce00078e02ff */
.L_x_254:
[----:B------:R-:W-:Y:S05]  /*67a0*/  BSYNC B1 ;  /* 0x0000000000017941 */ /* 0x000fea0003800000 */
.L_x_253:
        /* <DEDUP_REMOVED lines=10> */
.L_x_256:
[----:B------:R-:W-:Y:S05]  /*6850*/  BSYNC B1 ;  /* 0x0000000000017941 */ /* 0x000fea0003800000 */
.L_x_255:
[----:B0-----:R-:W-:Y:S01]  /*6860*/  @!P4 IMAD R15, R56, R18, R23 ;  /* 0x00000012380fc224 */ /* 0x001fe200078e0217 */
[----:B------:R-:W-:Y:S04]  /*6870*/  BSSY B1, `(.L_x_257) ;  /* 0x0000006000017945 */ /* 0x000fe80003800000 */
[----:B------:R0:W-:Y:S01]  /*6880*/  @!P4 STG.E.U8 desc[UR46][R6.64+0x60], R15 ;  /* 0x0000600f0600c986 */ /* 0x0001e2000c10112e */
[----:B------:R-:W-:Y:S05]  /*6890*/  @P5 BRA `(.L_x_258) ;  /* 0x00000000000c5947 */ /* 0x000fea0003800000 */
[----:B-1----:R-:W5:Y:S02]  /*68a0*/  LDG.E.U8 R19, desc[UR46][R12.64+0x61] ;  /* 0x0000612e0c137981 */ /* 0x002f64000c1e1100 */
[----:B-----5:R-:W-:-:S05]  /*68b0*/  PRMT R23, R19, 0x8880, RZ ;  /* 0x0000888013177816 */ /* 0x020fca00000000ff */
[----:B------:R-:W-:-:S07]  /*68c0*/  IMAD R23, R23, R22, RZ ;  /* 0x0000001617177224 */ /* 0x000fce00078e02ff */
.L_x_258:
[----:B------:R-:W-:Y:S05]  /*68d0*/  BSYNC B1 ;  /* 0x0000000000017941 */ /* 0x000fea0003800000 */
.L_x_257:
[----:B------:R-:W-:Y:S01]  /*68e0*/  @!P5 IMAD R57, R57, R18, R23 ;  /* 0x000000123939d224 */ /* 0x000fe200078e0217 */
[----:B------:R-:W-:Y:S04]  /*68f0*/  BSSY B1, `(.L_x_259) ;  /* 0x0000006000017945 */ /* 0x000fe80003800000 */
[----:B------:R0:W-:Y:S01]  /*6900*/  @!P5 STG.E.U8 desc[UR46][R6.64+0x61], R57 ;  /* 0x000061390600d986 */ /* 0x0001e2000c10112e */
[----:B------:R-:W-:Y:S05]  /*6910*/  @P6 BRA `(.L_x_260) ;  /* 0x00000000000c6947 */ /* 0x000fea0003800000 */
[----:B-1----:R-:W5:Y:S02]  /*6920*/  LDG.E.U8 R19, desc[UR46][R186.64+0x60] ;  /* 0x0000602eba137981 */ /* 0x002f64000c1e1100 */
[----:B-----5:R-:W-:-:S05]  /*6930*/  PRMT R23, R19, 0x8880, RZ ;  /* 0x0000888013177816 */ /* 0x020fca00000000ff */
[----:B------:R-:W-:-:S07]  /*6940*/  IMAD R23, R23, R22, RZ ;  /* 0x0000001617177224 */ /* 0x000fce00078e02ff */
.L_x_260:
[----:B------:R-:W-:Y:S05]  /*6950*/  BSYNC B1 ;  /* 0x0000000000017941 */ /* 0x000fea0003800000 */
.L_x_259:
        /* <DEDUP_REMOVED lines=10> */
.L_x_262:
[----:B------:R-:W-:Y:S05]  /*6a00*/  BSYNC B1 ;  /* 0x0000000000017941 */ /* 0x000fea0003800000 */
.L_x_261:
[----:B------:R-:W-:Y:S01]  /*6a10*/  @!P4 IMAD R59, R59, R18, R23 ;  /* 0x000000123b3bc224 */ /* 0x000fe200078e0217 */
[----:B------:R-:W-:Y:S04]  /*6a20*/  BSSY B1, `(.L_x_263) ;  /* 0x0000006000017945 */ /* 0x000fe80003800000 */
[----:B------:R0:W-:Y:S01]  /*6a30*/  @!P4 STG.E.U8 desc[UR46][R10.64+0x61], R59 ;  /* 0x0000613b0a00c986 */ /* 0x0001e2000c10112e */
[----:B------:R-:W-:Y:S05]  /*6a40*/  @P5 BRA `(.L_x_264) ;  /* 0x00000000000c5947 */ /* 0x000fea0003800000 */
[----:B-1----:R-:W5:Y:S02]  /*6a50*/  LDG.E.U8 R19, desc[UR46][R12.64+0x68] ;  /* 0x0000682e0c137981 */ /* 0x002f64000c1e1100 */
[----:B-----5:R-:W-:-:S05]  /*6a60*/  PRMT R23, R19, 0x8880, RZ ;  /* 0x0000888013177816 */ /* 0x020fca00000000ff */
[----:B------:R-:W-:-:S07]  /*6a70*/  IMAD R23, R23, R22, RZ ;  /* 0x0000001617177224 */ /* 0x000fce00078e02ff */
.L_x_264:
[----:B------:R-:W-:Y:S05]  /*6a80*/  BSYNC B1 ;  /* 0x0000000000017941 */ /* 0x000fea0003800000 */
.L_x_263:
[----:B0-----:R-:W-:Y:S01]  /*6a90*/  @!P5 IMAD R15, R60, R18, R23 ;  /* 0x000000123c0fd224 */ /* 0x001fe200078e0217 */
[----:B------:R-:W-:Y:S04]  /*6aa0*/  BSSY B1, `(.L_x_265) ;  /* 0x0000006000017945 */ /* 0x000fe80003800000 */
[----:B------:R0:W-:Y:S01]  /*6ab0*/  @!P5 STG.E.U8 desc[UR46][R6.64+0x68], R15 ;  /* 0x0000680f0600d986 */ /* 0x0001e2000c10112e */
[----:B------:R-:W-:Y:S05]  /*6ac0*/  @P6 BRA `(.L_x_266) ;  /* 0x00000000000c6947 */ /* 0x000fea0003800000 */
[----:B-1----:R-:W5:Y:S02]  /*6ad0*/  LDG.E.U8 R19, desc[UR46][R12.64+0x69] ;  /* 0x0000692e0c137981 */ /* 0x002f64000c1e1100 */
[----:B-----5:R-:W-:-:S05]  /*6ae0*/  PRMT R23, R19, 0x8880, RZ ;  /* 0x0000888013177816 */ /* 0x020fca00000000ff */
[----:B------:R-:W-:-:S07]  /*6af0*/  IMAD R23, R23, R22, RZ ;  /* 0x0000001617177224 */ /* 0x000fce00078e02ff */
.L_x_266:
[----:B------:R-:W-:Y:S05]  /*6b00*/  BSYNC B1 ;  /* 0x0000000000017941 */ /* 0x000fea0003800000 */
.L_x_265:
        /* <DEDUP_REMOVED lines=10> */
.L_x_268:
[----:B------:R-:W-:Y:S05]  /*6bb0*/  BSYNC B1 ;  /* 0x0000000000017941 */ /* 0x000fea0003800000 */
.L_x_267:
[----:B0-----:R-:W-:Y:S01]  /*6bc0*/  @!P4 IMAD R15, R62, R18, R23 ;  /* 0x000000123e0fc224 */ /* 0x001fe200078e0217 */
[----:B------:R-:W-:Y:S04]  /*6bd0*/  BSSY B1, `(.L_x_269) ;  /* 0x0000006000017945 */ /* 0x000fe80003800000 */
[----:B------:R0:W-:Y:S01]  /*6be0*/  @!P4 STG.E.U8 desc[UR46][R10.64+0x68], R15 ;  /* 0x0000680f0a00c986 */ /* 0x0001e2000c10112e */
[----:B------:R-:W-:Y:S05]  /*6bf0*/  @P5 BRA `(.L_x_270) ;  /* 0x00000000000c5947 */ /* 0x000fea0003800000 */
[----:B-1----:R-:W5:Y:S02]  /*6c00*/  LDG.E.U8 R19, desc[UR46][R186.64+0x69] ;  /* 0x0000692eba137981 */ /* 0x002f64000c1e1100 */
[----:B-----5:R-:W-:-:S05]  /*6c10*/  PRMT R23, R19, 0x8880, RZ ;  /* 0x0000888013177816 */ /* 0x020fca00000000ff */
[----:B------:R-:W-:-:S07]  /*6c20*/  IMAD R23, R23, R22, RZ ;  /* 0x0000001617177224 */ /* 0x000fce00078e02ff */
.L_x_270:
[----:B------:R-:W-:Y:S05]  /*6c30*/  BSYNC B1 ;  /* 0x0000000000017941 */ /* 0x000fea0003800000 */
.L_x_269:
[----:B------:R-:W-:Y:S01]  /*6c40*/  @!P5 IMAD R63, R63, R18, R23 ;  /* 0x000000123f3fd224 */ /* 0x000fe200078e0217 */
[----:B------:R-:W-:Y:S04]  /*6c50*/  BSSY B1, `(.L_x_271) ;  /* 0x0000006000017945 */ /* 0x000fe80003800000 */
[----:B------:R0:W-:Y:S01]  /*6c60*/  @!P5 STG.E.U8 desc[UR46][R10.64+0x69], R63 ;  /* 0x0000693f0a00d986 */ /* 0x0001e2000c10112e */
[----:B------:R-:W-:Y:S05]  /*6c70*/  @P6 BRA `(.L_x_272) ;  /* 0x00000000000c6947 */ /* 0x000fea0003800000 */
[----:B-1----:R-:W5:Y:S02]  /*6c80*/  LDG.E.U8 R19, desc[UR46][R12.64+0x70] ;  /* 0x0000702e0c137981 */ /* 0x002f64000c1e1100 */
[----:B-----5:R-:W-:-:S05]  /*6c90*/  PRMT R23, R19, 0x8880, RZ ;  /* 0x0000888013177816 */ /* 0x020fca00000000ff */
[----:B------:R-:W-:-:S07]  /*6ca0*/  IMAD R23, R23, R22, RZ ;  /* 0x0000001617177224 */ /* 0x000fce00078e02ff */
.L_x_272:
[----:B------:R-:W-:Y:S05]  /*6cb0*/  BSYNC B1 ;  /* 0x0000000000017941 */ /* 0x000fea0003800000 */
.L_x_271:
        /* <DEDUP_REMOVED lines=10> */
.L_x_274:
[----:B------:R-:W-:Y:S05]  /*6d60*/  BSYNC B1 ;  /* 0x0000000000017941 */ /* 0x000fea0003800000 */
.L_x_273:
[----:B------:R-:W-:Y:S01]  /*6d70*/  @!P4 IMAD R65, R65, R18, R23 ;  /* 0x000000124141c224 */ /* 0x000fe200078e0217 */
[----:B------:R-:W-:Y:S04]  /*6d80*/  BSSY B1, `(.L_x_275) ;  /* 0x0000006000017945 */ /* 0x000fe80003800000 */
[----:B------:R0:W-:Y:S01]  /*6d90*/  @!P4 STG.E.U8 desc[UR46][R6.64+0x71], R65 ;  /* 0x000071410600c986 */ /* 0x0001e2000c10112e */
[----:B------:R-:W-:Y:S05]  /*6da0*/  @P5 BRA `(.L_x_276) ;  /* 0x00000000000c5947 */ /* 0x000fea0003800000 */
[----:B-1----:R-:W5:Y:S02]  /*6db0*/  LDG.E.U8 R19, desc[UR46][R186.64+0x70] ;  /* 0x0000702eba137981 */ /* 0x002f64000c1e1100 */
[----:B-----5:R-:W-:-:S05]  /*6dc0*/  PRMT R23, R19, 0x8880, RZ ;  /* 0x0000888013177816 */ /* 0x020fca00000000ff */
[----:B------:R-:W-:-:S07]  /*6dd0*/  IMAD R23, R23, R22, RZ ;  /* 0x0000001617177224 */ /* 0x000fce00078e02ff */
.L_x_276:
[----:B------:R-:W-:Y:S05]  /*6de0*/  BSYNC B1 ;  /* 0x0000000000017941 */ /* 0x000fea0003800000 */
.L_x_275:
[----:B0-----:R-:W-:Y:S01]  /*6df0*/  @!P5 IMAD R15, R66, R18, R23 ;  /* 0x00000012420fd224 */ /* 0x001fe200078e0217 */
[----:B------:R-:W-:Y:S04]  /*6e00*/  BSSY B1, `(.L_x_277) ;  /* 0x0000006000017945 */ /* 0x000fe80003800000 */
[----:B------:R0:W-:Y:S01]  /*6e10*/  @!P5 STG.E.U8 desc[UR46][R10.64+0x70], R15 ;  /* 0x0000700f0a00d986 */ /* 0x0001e2000c10112e */
[----:B------:R-:W-:Y:S05]  /*6e20*/  @P6 BRA `(.L_x_278) ;  /* 0x00000000000c6947 */ /* 0x000fea0003800000 */
[----:B-1----:R-:W5:Y:S02]  /*6e30*/  LDG.E.U8 R19, desc[UR46][R186.64+0x71] ;  /* 0x0000712eba137981 */ /* 0x002f64000c1e1100 */
[----:B-----5:R-:W-:-:S05]  /*6e40*/  PRMT R23, R19, 0x8880, RZ ;  /* 0x0000888013177816 */ /* 0x020fca00000000ff */
[----:B------:R-:W-:-:S07]  /*6e50*/  IMAD R23, R23, R22, RZ ;  /* 0x0000001617177224 */ /* 0x000fce00078e02ff */
.L_x_278:
[----:B------:R-:W-:Y:S05]  /*6e60*/  BSYNC B1 ;  /* 0x0000000000017941 */ /* 0x000fea0003800000 */
.L_x_277:
        /* <DEDUP_REMOVED lines=10> */
.L_x_280:
[----:B------:R-:W-:Y:S05]  /*6f10*/  BSYNC B1 ;  /* 0x0000000000017941 */ /* 0x000fea0003800000 */
.L_x_279:
[----:B0-----:R-:W-:Y:S01]  /*6f20*/  @!P4 IMAD R15, R68, R18, R23 ;  /* 0x00000012440fc224 */ /* 0x001fe200078e0217 */
[----:B------:R-:W-:Y:S04]  /*6f30*/  BSSY B1, `(.L_x_281) ;  /* 0x0000006000017945 */ /* 0x000fe80003800000 */
[----:B------:R0:W-:Y:S01]  /*6f40*/  @!P4 STG.E.U8 desc[UR46][R6.64+0x78], R15 ;  /* 0x0000780f0600c986 */ /* 0x0001e2000c10112e */
[----:B------:R-:W-:Y:S05]  /*6f50*/  @P5 BRA `(.L_x_282) ;  /* 0x00000000000c5947 */ /* 0x000fea0003800000 */
[----:B-1----:R-:W5:Y:S02]  /*6f60*/  LDG.E.U8 R19, desc[UR46][R12.64+0x79] ;  /* 0x0000792e0c137981 */ /* 0x002f64000c1e1100 */
[----:B-----5:R-:W-:-:S05]  /*6f70*/  PRMT R23, R19, 0x8880, RZ ;  /* 0x0000888013177816 */ /* 0x020fca00000000ff */
[----:B------:R-:W-:-:S07]  /*6f80*/  IMAD R23, R23, R22, RZ ;  /* 0x0000001617177224 */ /* 0x000fce00078e02ff */
.L_x_282:
[----:B------:R-:W-:Y:S05]  /*6f90*/  BSYNC B1 ;  /* 0x0000000000017941 */ /* 0x000fea0003800000 */
.L_x_281:
[----:B------:R-:W-:Y:S01]  /*6fa0*/  @!P5 IMAD R69, R69, R18, R23 ;  /* 0x000000124545d224 */ /* 0x000fe200078e0217 */
[----:B------:R-:W-:Y:S04]  /*6fb0*/  BSSY B1, `(.L_x_283) ;  /* 0x0000006000017945 */ /* 0x000fe80003800000 */
[----:B------:R0:W-:Y:S01]  /*6fc0*/  @!P5 STG.E.U8 desc[UR46][R6.64+0x79], R69 ;  /* 0x000079450600d986 */ /* 0x0001e2000c10112e */
[----:B------:R-:W-:Y:S05]  /*6fd0*/  @P6 BRA `(.L_x_284) ;  /* 0x00000000000c6947 */ /* 0x000fea0003800000 */
[----:B-1----:R-:W5:Y:S02]  /*6fe0*/  LDG.E.U8 R19, desc[UR46][R186.64+0x78] ;  /* 0x0000782eba137981 */ /* 0x002f64000c1e1100 */
[----:B-----5:R-:W-:-:S05]  /*6ff0*/  PRMT R23, R19, 0x8880, RZ ;  /* 0x0000888013177816 */ /* 0x020fca00000000ff */
[----:B------:R-:W-:-:S07]  /*7000*/  IMAD R23, R23, R22, RZ ;  /* 0x0000001617177224 */ /* 0x000fce00078e02ff */
.L_x_284:
[----:B------:R-:W-:Y:S05]  /*7010*/  BSYNC B1 ;  /* 0x0000000000017941 */ /* 0x000fea0003800000 */
.L_x_283:
        /* <DEDUP_REMOVED lines=10> */
.L_x_286:
[----:B------:R-:W-:Y:S05]  /*70c0*/  BSYNC B1 ;  /* 0x0000000000017941 */ /* 0x000fea0003800000 */
.L_x_285:
[----:B------:R-:W-:Y:S01]  /*70d0*/  @!P4 IMAD R71, R71, R18, R23 ;  /* 0x000000124747c224 */ /* 0x000fe200078e0217 */
[----:B------:R-:W-:Y:S04]  /*70e0*/  BSSY B1, `(.L_x_287) ;  /* 0x0000006000017945 */ /* 0x000fe80003800000 */
[----:B------:R0:W-:Y:S01]  /*70f0*/  @!P4 STG.E.U8 desc[UR46][R10.64+0x79], R71 ;  /* 0x000079470a00c986 */ /* 0x0001e2000c10112e */
[----:B------:R-:W-:Y:S05]  /*7100*/  @P5 BRA `(.L_x_288) ;  /* 0x00000000000c5947 */ /* 0x000fea0003800000 */
[----:B-1----:R-:W5:Y:S02]  /*7110*/  LDG.E.U8 R19, desc[UR46][R184.64+0x80] ;  /* 0x0000802eb8137981 */ /* 0x002f64000c1e1100 */
[----:B-----5:R-:W-:-:S05]  /*7120*/  PRMT R23, R19, 0x8880, RZ ;  /* 0x0000888013177816 */ /* 0x020fca00000000ff */
[----:B------:R-:W-:-:S07]  /*7130*/  IMAD R23, R23, R22, RZ ;  /* 0x0000001617177224 */ /* 0x000fce00078e02ff */
.L_x_288:
[----:B------:R-:W-:Y:S05]  /*7140*/  BSYNC B1 ;  /* 0x0000000000017941 */ /* 0x000fea0003800000 */
.L_x_287:
[----:B0-----:R-:W-:Y:S01]  /*7150*/  @!P5 IMAD R15, R40, R18, R23 ;  /* 0x00000012280fd224 */ /* 0x001fe200078e0217 */
[----:B------:R-:W-:Y:S04]  /*7160*/  BSSY B1, `(.L_x_289) ;  /* 0x0000006000017945 */ /* 0x000fe80003800000 */
[----:B------:R0:W-:Y:S01]  /*7170*/  @!P5 STG.E.U8 desc[UR46][R4.64+0x80], R15 ;  /* 0x0000800f0400d986 */ /* 0x0001e2000c10112e */
[----:B------:R-:W-:Y:S05]  /*7180*/  @P6 BRA `(.L_x_290) ;  /* 0x00000000000c6947 */ /* 0x000fea0003800000 */
[----:B-1----:R-:W5:Y:S02]  /*7190*/  LDG.E.U8 R19, desc[UR46][R184.64+0x81] ;  /* 0x0000812eb8137981 */ /* 0x002f64000c1e1100 */
[----:B-----5:R-:W-:-:S05]  /*71a0*/  PRMT R23, R19, 0x8880, RZ ;  /* 0x0000888013177816 */ /* 0x020fca00000000ff */
[----:B------:R-:W-:-:S07]  /*71b0*/  IMAD R23, R23, R22, RZ ;  /* 0x0000001617177224 */ /* 0x000fce00078e02ff */
.L_x_290:
[----:B------:R-:W-:Y:S05]  /*71c0*/  BSYNC B1 ;  /* 0x0000000000017941 */ /* 0x000fea0003800000 */
.L_x_289:
        /* <DEDUP_REMOVED lines=10> */
.L_x_292:
[----:B------:R-:W-:Y:S05]  /*7270*/  BSYNC B1 ;  /* 0x0000000000017941 */ /* 0x000fea0003800000 */
.L_x_291:
[----:B0-----:R-:W-:Y:S01]  /*7280*/  @!P4 IMAD R15, R42, R18, R23 ;  /* 0x000000122a0fc224 */ /* 0x001fe200078e0217 */
[----:B------:R-:W-:Y:S04]  /*7290*/  BSSY B1, `(.L_x_293) ;  /* 0x0000006000017945 */ /* 0x000fe80003800000 */
[----:B------:R0:W-:Y:S01]  /*72a0*/  @!P4 STG.E.U8 desc[UR46][R8.64+0x80], R15 ;  /* 0x0000800f0800c986 */ /* 0x0001e2000c10112e */
[----:B------:R-:W-:Y:S05]  /*72b0*/  @P5 BRA `(.L_x_294) ;  /* 0x00000000000c5947 */ /* 0x000fea0003800000 */
[----:B-1----:R-:W5:Y:S02]  /*72c0*/  LDG.E.U8 R19, desc[UR46][R168.64+0x81] ;  /* 0x0000812ea8137981 */ /* 0x002f64000c1e1100 */
[----:B-----5:R-:W-:-:S05]  /*72d0*/  PRMT R23, R19, 0x8880, RZ ;  /* 0x0000888013177816 */ /* 0x020fca00000000ff */
[----:B------:R-:W-:-:S07]  /*72e0*/  IMAD R23, R23, R22, RZ ;  /* 0x0000001617177224 */ /* 0x000fce00078e02ff */
.L_x_294:
[----:B------:R-:W-:Y:S05]  /*72f0*/  BSYNC B1 ;  /* 0x0000000000017941 */ /* 0x000fea0003800000 */
.L_x_293:
[----:B------:R-:W-:Y:S01]  /*7300*/  @!P5 IMAD R43, R43, R18, R23 ;  /* 0x000000122b2bd224 */ /* 0x000fe200078e0217 */
[----:B------:R-:W-:Y:S04]  /*7310*/  BSSY B1, `(.L_x_295) ;  /* 0x0000006000017945 */ /* 0x000fe80003800000 */
[----:B------:R0:W-:Y:S01]  /*7320*/  @!P5 STG.E.U8 desc[UR46][R8.64+0x81], R43 ;  /* 0x0000812b0800d986 */ /* 0x0001e2000c10112e */
[----:B------:R-:W-:Y:S05]  /*7330*/  @P6 BRA `(.L_x_296) ;  /* 0x00000000000c6947 */ /* 0x000fea0003800000 */
[----:B-1----:R-:W5:Y:S02]  /*7340*/  LDG.E.U8 R19, desc[UR46][R184.64+0x88] ;  /* 0x0000882eb8137981 */ /* 0x002f64000c1e1100 */
[----:B-----5:R-:W-:-:S05]  /*7350*/  PRMT R23, R19, 0x8880, RZ ;  /* 0x0000888013177816 */ /* 0x020fca00000000ff */
[----:B------:R-:W-:-:S07]  /*7360*/  IMAD R23, R23, R22, RZ ;  /* 0x0000001617177224 */ /* 0x000fce00078e02ff */
.L_x_296:
[----:B------:R-:W-:Y:S05]  /*7370*/  BSYNC B1 ;  /* 0x0000000000017941 */ /* 0x000fea0003800000 */
.L_x_295:
        /* <DEDUP_REMOVED lines=10> */
.L_x_298:
[----:B------:R-:W-:Y:S05]  /*7420*/  BSYNC B1 ;  /* 0x0000000000017941 */ /* 0x000fea0003800000 */
.L_x_297:
[----:B------:R-:W-:Y:S01]  /*7430*/  @!P4 IMAD R45, R45, R18, R23 ;  /* 0x000000122d2dc224 */ /* 0x000fe200078e0217 */
[----:B------:R-:W-:Y:S04]  /*7440*/  BSSY B1, `(.L_x_299) ;  /* 0x0000006000017945 */ /* 0x000fe80003800000 */
[----:B------:R0:W-:Y:S01]  /*7450*/  @!P4 STG.E.U8 desc[UR46][R4.64+0x89], R45 ;  /* 0x0000892d0400c986 */ /* 0x0001e2000c10112e */
[----:B------:R-:W-:Y:S05]  /*7460*/  @P5 BRA `(.L_x_300) ;  /* 0x00000000000c5947 */ /* 0x000fea0003800000 */
[----:B-1----:R-:W5:Y:S02]  /*7470*/  LDG.E.U8 R19, desc[UR46][R168.64+0x88] ;  /* 0x0000882ea8137981 */ /* 0x002f64000c1e1100 */
[----:B-----5:R-:W-:-:S05]  /*7480*/  PRMT R23, R19, 0x8880, RZ ;  /* 0x0000888013177816 */ /* 0x020fca00000000ff */
[----:B------:R-:W-:-:S07]  /*7490*/  IMAD R23, R23, R22, RZ ;  /* 0x0000001617177224 */ /* 0x000fce00078e02ff */
.L_x_300:
[----:B------:R-:W-:Y:S05]  /*74a0*/  BSYNC B1 ;  /* 0x0000000000017941 */ /* 0x000fea0003800000 */
.L_x_299:
[----:B0-----:R-:W-:Y:S01]  /*74b0*/  @!P5 IMAD R15, R46, R18, R23 ;  /* 0x000000122e0fd224 */ /* 0x001fe200078e0217 */
[----:B------:R-:W-:Y:S04]  /*74c0*/  BSSY B1, `(.L_x_301) ;  /* 0x0000006000017945 */ /* 0x000fe80003800000 */
[----:B------:R0:W-:Y:S01]  /*74d0*/  @!P5 STG.E.U8 desc[UR46][R8.64+0x88], R15 ;  /* 0x0000880f0800d986 */ /* 0x0001e2000c10112e */
[----:B------:R-:W-:Y:S05]  /*74e0*/  @P6 BRA `(.L_x_302) ;  /* 0x00000000000c6947 */ /* 0x000fea0003800000 */
[----:B-1----:R-:W5:Y:S02]  /*74f0*/  LDG.E.U8 R19, desc[UR46][R168.64+0x89] ;  /* 0x0000892ea8137981 */ /* 0x002f64000c1e1100 */
[----:B-----5:R-:W-:-:S05]  /*7500*/  PRMT R23, R19, 0x8880, RZ ;  /* 0x0000888013177816 */ /* 0x020fca00000000ff */
[----:B------:R-:W-:-:S07]  /*7510*/  IMAD R23, R23, R22, RZ ;  /* 0x0000001617177224 */ /* 0x000fce00078e02ff */
.L_x_302:
[----:B------:R-:W-:Y:S05]  /*7520*/  BSYNC B1 ;  /* 0x0000000000017941 */ /* 0x000fea0003800000 */
.L_x_301:
        /* <DEDUP_REMOVED lines=10> */
.L_x_304:
[----:B------:R-:W-:Y:S05]  /*75d0*/  BSYNC B1 ;  /* 0x0000000000017941 */ /* 0x000fea0003800000 */
.L_x_303:
[----:B0-----:R-:W-:Y:S01]  /*75e0*/  @!P4 IMAD R15, R48, R18, R23 ;  /* 0x00000012300fc224 */ /* 0x001fe200078e0217 */
[----:B------:R-:W-:Y:S04]  /*75f0*/  BSSY B1, `(.L_x_305) ;  /* 0x0000006000017945 */ /* 0x000fe80003800000 */
[----:B------:R0:W-:Y:S01]  /*7600*/  @!P4 STG.E.U8 desc[UR46][R4.64+0x90], R15 ;  /* 0x0000900f0400c986 */ /* 0x0001e2000c10112e */
[----:B------:R-:W-:Y:S05]  /*7610*/  @P5 BRA `(.L_x_306) ;  /* 0x00000000000c5947 */ /* 0x000fea0003800000 */
[----:B-1----:R-:W5:Y:S02]  /*7620*/  LDG.E.U8 R19, desc[UR46][R184.64+0x91] ;  /* 0x0000912eb8137981 */ /* 0x002f64000c1e1100 */
[----:B-----5:R-:W-:-:S05]  /*7630*/  PRMT R23, R19, 0x8880, RZ ;  /* 0x0000888013177816 */ /* 0x020fca00000000ff */
[----:B------:R-:W-:-:S07]  /*7640*/  IMAD R23, R23, R22, RZ ;  /* 0x0000001617177224 */ /* 0x000fce00078e02ff */
.L_x_306:
[----:B------:R-:W-:Y:S05]  /*7650*/  BSYNC B1 ;  /* 0x0000000000017941 */ /* 0x000fea0003800000 */
.L_x_305:
[----:B------:R-:W-:Y:S01]  /*7660*/  @!P5 IMAD R49, R49, R18, R23 ;  /* 0x000000123131d224 */ /* 0x000fe200078e0217 */
[----:B------:R-:W-:Y:S04]  /*7670*/  BSSY B1, `(.L_x_307) ;  /* 0x0000006000017945 */ /* 0x000fe80003800000 */
[----:B------:R0:W-:Y:S01]  /*7680*/  @!P5 STG.E.U8 desc[UR46][R4.64+0x91], R49 ;  /* 0x000091310400d986 */ /* 0x0001e2000c10112e */
[----:B------:R-:W-:Y:S05]  /*7690*/  @P6 BRA `(.L_x_308) ;  /* 0x00000000000c6947 */ /* 0x000fea0003800000 */
[----:B-1----:R-:W5:Y:S02]  /*76a0*/  LDG.E.U8 R19, desc[UR46][R168.64+0x90] ;  /* 0x0000902ea8137981 */ /* 0x002f64000c1e1100 */
[----:B-----5:R-:W-:-:S05]  /*76b0*/  PRMT R23, R19, 0x8880, RZ ;  /* 0x0000888013177816 */ /* 0x020fca00000000ff */
[----:B------:R-:W-:-:S07]  /*76c0*/  IMAD R23, R23, R22, RZ ;  /* 0x0000001617177224 */ /* 0x000fce00078e02ff */
.L_x_308:
[----:B------:R-:W-:Y:S05]  /*76d0*/  BSYNC B1 ;  /* 0x0000000000017941 */ /* 0x000fea0003800000 */
.L_x_307:
[C---:B------:R-:W-:Y:S01]  /*76e0*/  ISETP.LT.OR P5, PT, R3.reuse, 0x92, !P2 ;  /* 0x000000920300780c */ /* 0x040fe200057a1670 */
[----:B0-----:R-:W-:Y:S01]  /*76f0*/  @!P6 IMAD R15, R50, R18, R23 ;  /* 0x00000012320fe224 */ /* 0x001fe200078e0217 */
[----:B------:R-:W-:Y:S01]  /*7700*/  BSSY B1, `(.L_x_309) ;  /* 0x0000009000017945 */ /* 0x000fe20003800000 */
[----:B------:R-:W-:-:S03]  /*7710*/  ISETP.LT.OR P4, PT, R3, 0x99, !P3 ;  /* 0x000000990300780c */ /* 0x000fc60005f81670 */
[----:B------:R0:W-:Y:S01]  /*7720*/  @!P6 STG.E.U8 desc[UR46][R8.64+0x90], R15 ;  /* 0x0000900f0800e986 */ /* 0x0001e2000c10112e */
[C---:B------:R-:W-:Y:S02]  /*7730*/  ISETP.LT.OR P6, PT, R3.reuse, 0x9a, !P3 ;  /* 0x0000009a0300780c */ /* 0x040fe40005fc1670 */
[----:B------:R-:W-:-:S04]  /*7740*/  ISETP.LT.OR P3, PT, R3, 0x99, !P2 ;  /* 0x000000990300780c */ /* 0x000fc80005761670 */
[----:B------:R-:W-:Y:S09]  /*7750*/  @P5 BRA `(.L_x_310) ;  /* 0x00000000000c5947 */ /* 0x000ff20003800000 */
[----:B-1----:R-:W5:Y:S02]  /*7760*/  LDG.E.U8 R19, desc[UR46][R168.64+0x91] ;  /* 0x0000912ea8137981 */ /* 0x002f64000c1e1100 */
[----:B-----5:R-:W-:-:S05]  /*7770*/  PRMT R23, R19, 0x8880, RZ ;  /* 0x0000888013177816 */ /* 0x020fca00000000ff */
[----:B------:R-:W-:-:S07]  /*7780*/  IMAD R23, R23, R22, RZ ;  /* 0x0000001617177224 */ /* 0x000fce00078e02ff */
.L_x_310:
[----:B------:R-:W-:Y:S05]  /*7790*/  BSYNC B1 ;  /* 0x0000000000017941 */ /* 0x000fea0003800000 */
.L_x_309:
[----:B------:R-:W-:Y:S01]  /*77a0*/  @!P5 IMAD R51, R51, R18, R23 ;  /* 0x000000123333d224 */ /* 0x000fe200078e0217 */
[----:B------:R-:W-:Y:S04]  /*77b0*/  BSSY B1, `(.L_x_311) ;  /* 0x0000006000017945 */ /* 0x000fe80003800000 */
[----:B------:R0:W-:Y:S01]  /*77c0*/  @!P5 STG.E.U8 desc[UR46][R8.64+0x91], R51 ;  /* 0x000091330800d986 */ /* 0x0001e2000c10112e */
[----:B------:R-:W-:Y:S05]  /*77d0*/  @P4 BRA `(.L_x_312) ;  /* 0x00000000000c4947 */ /* 0x000fea0003800000 */
[----:B-1----:R-:W5:Y:S02]  /*77e0*/  LDG.E.U8 R19, desc[UR46][R184.64+0x98] ;  /* 0x0000982eb8137981 */ /* 0x002f64000c1e1100 */
[----:B-----5:R-:W-:-:S05]  /*77f0*/  PRMT R23, R19, 0x8880, RZ ;  /* 0x0000888013177816 */ /* 0x020fca00000000ff */
[----:B------:R-:W-:-:S07]  /*7800*/  IMAD R23, R23, R22, RZ ;  /* 0x0000001617177224 */ /* 0x000fce00078e02ff */
.L_x_312:
[----:B------:R-:W-:Y:S05]  /*7810*/  BSYNC B1 ;  /* 0x0000000000017941 */ /* 0x000fea0003800000 */
.L_x_311:
[----:B0-----:R-:W-:Y:S01]  /*7820*/  @!P4 IMAD R15, R52, R18, R23 ;  /* 0x00000012340fc224 */ /* 0x001fe200078e0217 */
[----:B------:R-:W-:Y:S04]  /*7830*/  BSSY B1, `(.L_x_313) ;  /* 0x0000006000017945 */ /* 0x000fe80003800000 */
[----:B------:R0:W-:Y:S01]  /*7840*/  @!P4 STG.E.U8 desc[UR46][R4.64+0x98], R15 ;  /* 0x0000980f0400c986 */ /* 0x0001e2000c10112e */
[----:B------:R-:W-:Y:S05]  /*7850*/  @P6 BRA `(.L_x_314) ;  /* 0x00000000000c6947 */ /* 0x000fea0003800000 */
[----:B-1----:R-:W5:Y:S02]  /*7860*/  LDG.E.U8 R19, desc[UR46][R184.64+0x99] ;  /* 0x0000992eb8137981 */ /* 0x002f64000c1e1100 */
[----:B-----5:R-:W-:-:S05]  /*7870*/  PRMT R23, R19, 0x8880, RZ ;  /* 0x0000888013177816 */ /* 0x020fca00000000ff */
[----:B------:R-:W-:-:S07]  /*7880*/  IMAD R23, R23, R22, RZ ;  /* 0x0000001617177224 */ /* 0x000fce00078e02ff */
.L_x_314:
[----:B------:R-:W-:Y:S05]  /*7890*/  BSYNC B1 ;  /* 0x0000000000017941 */ /* 0x000fea0003800000 */
.L_x_313:
[----:B------:R-:W-:Y:S01]  /*78a0*/  @!P6 IMAD R53, R53, R18, R23 ;  /* 0x000000123535e224 */ /* 0x000fe200078e0217 */
[----:B------:R-:W-:Y:S04]  /*78b0*/  BSSY B1, `(.L_x_315) ;  /* 0x0000006000017945 */ /* 0x000fe80003800000 */
[----:B------:R0:W-:Y:S01]  /*78c0*/  @!P6 STG.E.U8 desc[UR46][R4.64+0x99], R53 ;  /* 0x000099350400e986 */ /* 0x0001e2000c10112e */
[----:B------:R-:W-:Y:S05]  /*78d0*/  @P3 BRA `(.L_x_316) ;  /* 0x00000000000c3947 */ /* 0x000fea0003800000 */
[----:B-1----:R-:W5:Y:S02]  /*78e0*/  LDG.E.U8 R19, desc[UR46][R168.64+0x98] ;  /* 0x0000982ea8137981 */ /* 0x002f64000c1e1100 */
[----:B-----5:R-:W-:-:S05]  /*78f0*/  PRMT R23, R19, 0x8880, RZ ;  /* 0x0000888013177816 */ /* 0x020fca00000000ff */
[----:B------:R-:W-:-:S07]  /*7900*/  IMAD R23, R23, R22, RZ ;  /* 0x0000001617177224 */ /* 0x000fce00078e02ff */
.L_x_316:
[----:B------:R-:W-:Y:S05]  /*7910*/  BSYNC B1 ;  /* 0x0000000000017941 */ /* 0x000fea0003800000 */
.L_x_315:
[C---:B------:R-:W-:Y:S01]  /*7920*/  ISETP.LT.OR P2, PT, R3.reuse, 0x9a, !P2 ;  /* 0x0000009a0300780c */ /* 0x040fe20005741670 */
[----:B0-2-4-:R-:W-:Y:S01]  /*7930*/  @!P3 IMAD R5, R54, R18, R23 ;  /* 0x000000123605b224 */ /* 0x015fe200078e0217 */
[----:B------:R-:W-:Y:S01]  /*7940*/  BSSY B1, `(.L_x_317) ;  /* 0x000000a000017945 */ /* 0x000fe20003800000 */
[C---:B------:R-:W-:Y:S02]  /*7950*/  ISETP.LT.OR P4, PT, R3.reuse, 0x81, !P1 ;  /* 0x000000810300780c */ /* 0x040fe40004f81670 */
[C---:B------:R-:W-:Y:S01]  /*7960*/  ISETP.LT.OR P5, PT, R3.reuse, 0x82, !P1 ;  /* 0x000000820300780c */ /* 0x040fe20004fa1670 */
[----:B------:R0:W-:Y:S01]  /*7970*/  @!P3 STG.E.U8 desc[UR46][R8.64+0x98], R5 ;  /* 0x000098050800b986 */ /* 0x0001e2000c10112e */
[C---:B------:R-:W-:Y:S02]  /*7980*/  ISETP.LT.OR P6, PT, R3.reuse, 0x81, !P0 ;  /* 0x000000810300780c */ /* 0x040fe400047c1670 */
[----:B------:R-:W-:-:S04]  /*7990*/  ISETP.LT.OR P3, PT, R3, 0x82, !P0 ;  /* 0x000000820300780c */ /* 0x000fc80004761670 */
[----:B------:R-:W-:Y:S09]  /*79a0*/  @P2 BRA `(.L_x_318) ;  /* 0x00000000000c2947 */ /* 0x000ff20003800000 */
[----:B-1----:R-:W2:Y:S02]  /*79b0*/  LDG.E.U8 R19, desc[UR46][R168.64+0x99] ;  /* 0x0000992ea8137981 */ /* 0x002ea4000c1e1100 */
[----:B--2---:R-:W-:-:S05]  /*79c0*/  PRMT R23, R19, 0x8880, RZ ;  /* 0x0000888013177816 */ /* 0x004fca00000000ff */
[----:B------:R-:W-:-:S07]  /*79d0*/  IMAD R23, R23, R22, RZ ;  /* 0x0000001617177224 */ /* 0x000fce00078e02ff */
.L_x_318:
[----:B------:R-:W-:Y:S05]  /*79e0*/  BSYNC B1 ;  /* 0x0000000000017941 */ /* 0x000fea0003800000 */
.L_x_317:
[----:B------:R-:W-:Y:S01]  /*79f0*/  @!P2 IMAD R55, R55, R18, R23 ;  /* 0x000000123737a224 */ /* 0x000fe200078e0217 */
[----:B------:R-:W-:Y:S04]  /*7a00*/  BSSY B1, `(.L_x_319) ;  /* 0x0000006000017945 */ /* 0x000fe80003800000 */
[----:B------:R2:W-:Y:S01]  /*7a10*/  @!P2 STG.E.U8 desc[UR46][R8.64+0x99], R55 ;  /* 0x000099370800a986 */ /* 0x0005e2000c10112e */
[----:B------:R-:W-:Y:S05]  /*7a20*/  @P4 BRA `(.L_x_320) ;  /* 0x00000000000c4947 */ /* 0x000fea0003800000 */
[----:B-1----:R-:W4:Y:S02]  /*7a30*/  LDG.E.U8 R19, desc[UR46][R12.64+0x80] ;  /* 0x0000802e0c137981 */ /* 0x002f24000c1e1100 */
[----:B----4-:R-:W-:-:S05]  /*7a40*/  PRMT R23, R19, 0x8880, RZ ;  /* 0x0000888013177816 */ /* 0x010fca00000000ff */
[----:B------:R-:W-:-:S07]  /*7a50*/  IMAD R23, R23, R22, RZ ;  /* 0x0000001617177224 */ /* 0x000fce00078e02ff */
.L_x_320:
[----:B------:R-:W-:Y:S05]  /*7a60*/  BSYNC B1 ;  /* 0x0000000000017941 */ /* 0x000fea0003800000 */
.L_x_319:
[----:B0-----:R-:W-:Y:S01]  /*7a70*/  @!P4 IMAD R5, R24, R18, R23 ;  /* 0x000000121805c224 */ /* 0x001fe200078e0217 */
[----:B------:R-:W-:Y:S04]  /*7a80*/  BSSY B1, `(.L_x_321) ;  /* 0x0000006000017945 */ /* 0x000fe80003800000 */
[----:B------:R0:W-:Y:S01]  /*7a90*/  @!P4 STG.E.U8 desc[UR46][R6.64+0x80], R5 ;  /* 0x000080050600c986 */ /* 0x0001e2000c10112e */
[----:B------:R-:W-:Y:S05]  /*7aa0*/  @P5 BRA `(.L_x_322) ;  /* 0x00000000000c5947 */ /* 0x000fea0003800000 */
[----:B-1----:R-:W4:Y:S02]  /*7ab0*/  LDG.E.U8 R19, desc[UR46][R12.64+0x81] ;  /* 0x0000812e0c137981 */ /* 0x002f24000c1e1100 */
[----:B----4-:R-:W-:-:S05]  /*7ac0*/  PRMT R23, R19, 0x8880, RZ ;  /* 0x0000888013177816 */ /* 0x010fca00000000ff */
[----:B------:R-:W-:-:S07]  /*7ad0*/  IMAD R23, R23, R22, RZ ;  /* 0x0000001617177224 */ /* 0x000fce00078e02ff */
.L_x_322:
[----:B------:R-:W-:Y:S05]  /*7ae0*/  BSYNC B1 ;  /* 0x0000000000017941 */ /* 0x000fea0003800000 */
.L_x_321:
[----:B------:R-:W-:Y:S01]  /*7af0*/  @!P5 IMAD R25, R25, R18, R23 ;  /* 0x000000121919d224 */ /* 0x000fe200078e0217 */
[----:B------:R-:W-:Y:S04]  /*7b00*/  BSSY B1, `(.L_x_323) ;  /* 0x0000006000017945 */ /* 0x000fe80003800000 */
[----:B------:R4:W-:Y:S01]  /*7b10*/  @!P5 STG.E.U8 desc[UR46][R6.64+0x81], R25 ;  /* 0x000081190600d986 */ /* 0x0009e2000c10112e */
[----:B------:R-:W-:Y:S05]  /*7b20*/  @P6 BRA `(.L_x_324) ;  /* 0x00000000000c6947 */ /* 0x000fea0003800000 */
[----:B-1----:R-:W5:Y:S02]  /*7b30*/  LDG.E.U8 R19, desc[UR46][R186.64+0x80] ;  /* 0x0000802eba137981 */ /* 0x002f64000c1e1100 */
[----:B-----5:R-:W-:-:S05]  /*7b40*/  PRMT R23, R19, 0x8880, RZ ;  /* 0x0000888013177816 */ /* 0x020fca00000000ff */
[----:B------:R-:W-:-:S07]  /*7b50*/  IMAD R23, R23, R22, RZ ;  /* 0x0000001617177224 */ /* 0x000fce00078e02ff */
.L_x_324:
[----:B------:R-:W-:Y:S05]  /*7b60*/  BSYNC B1 ;  /* 0x0000000000017941 */ /* 0x000fea0003800000 */
.L_x_323:
[----:B0-----:R-:W-:Y:S01]  /*7b70*/  @!P6 IMAD R5, R26, R18, R23 ;  /* 0x000000121a05e224 */ /* 0x001fe200078e0217 */
[----:B------:R-:W-:Y:S04]  /*7b80*/  BSSY B1, `(.L_x_325) ;  /* 0x0000006000017945 */ /* 0x000fe80003800000 */
[----:B------:R0:W-:Y:S01]  /*7b90*/  @!P6 STG.E.U8 desc[UR46][R10.64+0x80], R5 ;  /* 0x000080050a00e986 */ /* 0x0001e2000c10112e */
[----:B------:R-:W-:Y:S05]  /*7ba0*/  @P3 BRA `(.L_x_326) ;  /* 0x00000000000c3947 */ /* 0x000fea0003800000 */
[----:B-1----:R-:W5:Y:S02]  /*7bb0*/  LDG.E.U8 R19, desc[UR46][R186.64+0x81] ;  /* 0x0000812eba137981 */ /* 0x002f64000c1e1100 */
[----:B-----5:R-:W-:-:S05]  /*7bc0*/  PRMT R23, R19, 0x8880, RZ ;  /* 0x0000888013177816 */ /* 0x020fca00000000ff */
[----:B------:R-:W-:-:S07]  /*7bd0*/  IMAD R23, R23, R22, RZ ;  /* 0x0000001617177224 */ /* 0x000fce00078e02ff */
.L_x_326:
[----:B------:R-:W-:Y:S05]  /*7be0*/  BSYNC B1 ;  /* 0x0000000000017941 */ /* 0x000fea0003800000 */
.L_x_325:
        /* <DEDUP_REMOVED lines=12> */
.L_x_328:
[----:B------:R-:W-:Y:S05]  /*7cb0*/  BSYNC B1 ;  /* 0x0000000000017941 */ /* 0x000fea0003800000 */
.L_x_327:
[----:B0-----:R-:W-:Y:S01]  /*7cc0*/  @!P5 IMAD R5, R28, R18, R23 ;  /* 0x000000121c05d224 */ /* 0x001fe200078e0217 */
[----:B------:R-:W-:Y:S04]  /*7cd0*/  BSSY B1, `(.L_x_329) ;  /* 0x0000006000017945 */ /* 0x000fe80003800000 */
[----:B------:R0:W-:Y:S01]  /*7ce0*/  @!P5 STG.E.U8 desc[UR46][R6.64+0x88], R5 ;  /* 0x000088050600d986 */ /* 0x0001e2000c10112e */
[----:B------:R-:W-:Y:S05]  /*7cf0*/  @P2 BRA `(.L_x_330) ;  /* 0x00000000000c2947 */ /* 0x000fea0003800000 */
[----:B-1----:R-:W5:Y:S02]  /*7d00*/  LDG.E.U8 R19, desc[UR46][R12.64+0x89] ;  /* 0x0000892e0c137981 */ /* 0x002f64000c1e1100 */
[----:B-----5:R-:W-:-:S05]  /*7d10*/  PRMT R23, R19, 0x8880, RZ ;  /* 0x0000888013177816 */ /* 0x020fca00000000ff */
[----:B------:R-:W-:-:S07]  /*7d20*/  IMAD R23, R23, R22, RZ ;  /* 0x0000001617177224 */ /* 0x000fce00078e02ff */
.L_x_330:
[----:B------:R-:W-:Y:S05]  /*7d30*/  BSYNC B1 ;  /* 0x0000000000017941 */ /* 0x000fea0003800000 */
.L_x_329:
[----:B------:R-:W-:Y:S01]  /*7d40*/  @!P2 IMAD R29, R29, R18, R23 ;  /* 0x000000121d1da224 */ /* 0x000fe200078e0217 */
[----:B------:R-:W-:Y:S04]  /*7d50*/  BSSY B1, `(.L_x_331) ;  /* 0x0000006000017945 */ /* 0x000fe80003800000 */
[----:B------:R0:W-:Y:S01]  /*7d60*/  @!P2 STG.E.U8 desc[UR46][R6.64+0x89], R29 ;  /* 0x0000891d0600a986 */ /* 0x0001e2000c10112e */
[----:B------:R-:W-:Y:S05]  /*7d70*/  @P3 BRA `(.L_x_332) ;  /* 0x00000000000c3947 */ /* 0x000fea0003800000 */
[----:B-1----:R-:W5:Y:S02]  /*7d80*/  LDG.E.U8 R19, desc[UR46][R186.64+0x88] ;  /* 0x0000882eba137981 */ /* 0x002f64000c1e1100 */
[----:B-----5:R-:W-:-:S05]  /*7d90*/  PRMT R23, R19, 0x8880, RZ ;  /* 0x0000888013177816 */ /* 0x020fca00000000ff */
[----:B------:R-:W-:-:S07]  /*7da0*/  IMAD R23, R23, R22, RZ ;  /* 0x0000001617177224 */ /* 0x000fce00078e02ff */
.L_x_332:
[----:B------:R-:W-:Y:S05]  /*7db0*/  BSYNC B1 ;  /* 0x0000000000017941 */ /* 0x000fea0003800000 */
.L_x_331:
[----:B0-----:R-:W-:Y:S01]  /*7dc0*/  @!P3 IMAD R5, R30, R18, R23 ;  /* 0x000000121e05b224 */ /* 0x001fe200078e0217 */
[----:B------:R-:W-:Y:S04]  /*7dd0*/  BSSY B1, `(.L_x_333) ;  /* 0x0000006000017945 */ /* 0x000fe80003800000 */
[----:B------:R0:W-:Y:S01]  /*7de0*/  @!P3 STG.E.U8 desc[UR46][R10.64+0x88], R5 ;  /* 0x000088050a00b986 */ /* 0x0001e2000c10112e */
[----:B------:R-:W-:Y:S05]  /*7df0*/  @P6 BRA `(.L_x_334) ;  /* 0x00000000000c6947 */ /* 0x000fea0003800000 */
[----:B-1----:R-:W5:Y:S02]  /*7e00*/  LDG.E.U8 R19, desc[UR46][R186.64+0x89] ;  /* 0x0000892eba137981 */ /* 0x002f64000c1e1100 */
[----:B-----5:R-:W-:-:S05]  /*7e10*/  PRMT R23, R19, 0x8880, RZ ;  /* 0x0000888013177816 */ /* 0x020fca00000000ff */
[----:B------:R-:W-:-:S07]  /*7e20*/  IMAD R23, R23, R22, RZ ;  /* 0x0000001617177224 */ /* 0x000fce00078e02ff */
.L_x_334:
[----:B------:R-:W-:Y:S05]  /*7e30*/  BSYNC B1 ;  /* 0x0000000000017941 */ /* 0x000fea0003800000 */
.L_x_333:
[----:B------:R-:W-:Y:S01]  /*7e40*/  @!P6 IMAD R31, R31, R18, R23 ;  /* 0x000000121f1fe224 */ /* 0x000fe200078e0217 */
[----:B------:R-:W-:Y:S04]  /*7e50*/  BSSY B1, `(.L_x_335) ;  /* 0x0000006000017945 */ /* 0x000fe80003800000 */
[----:B------:R0:W-:Y:S01]  /*7e60*/  @!P6 STG.E.U8 desc[UR46][R10.64+0x89], R31 ;  /* 0x0000891f0a00e986 */ /* 0x0001e2000c10112e */
[----:B------:R-:W-:Y:S05]  /*7e70*/  @P4 BRA `(.L_x_336) ;  /* 0x00000000000c4947 */ /* 0x000fea0003800000 */
[----:B-1----:R-:W5:Y:S02]  /*7e80*/  LDG.E.U8 R19, desc[UR46][R12.64+0x90] ;  /* 0x0000902e0c137981 */ /* 0x002f64000c1e1100 */
[----:B-----5:R-:W-:-:S05]  /*7e90*/  PRMT R23, R19, 0x8880, RZ ;  /* 0x0000888013177816 */ /* 0x020fca00000000ff */
[----:B------:R-:W-:-:S07]  /*7ea0*/  IMAD R23, R23, R22, RZ ;  /* 0x0000001617177224 */ /* 0x000fce00078e02ff */
.L_x_336:
[----:B------:R-:W-:Y:S05]  /*7eb0*/  BSYNC B1 ;  /* 0x0000000000017941 */ /* 0x000fea0003800000 */
.L_x_335:
[C---:B------:R-:W-:Y:S01]  /*7ec0*/  ISETP.LT.OR P3, PT, R3.reuse, 0x92, !P1 ;  /* 0x000000920300780c */ /* 0x040fe20004f61670 */
[----:B0-----:R-:W-:Y:S01]  /*7ed0*/  @!P4 IMAD R5, R32, R18, R23 ;  /* 0x000000122005c224 */ /* 0x001fe200078e0217 */
[----:B------:R-:W-:Y:S01]  /*7ee0*/  BSSY B1, `(.L_x_337) ;  /* 0x000000b000017945 */ /* 0x000fe20003800000 */
[C---:B------:R-:W-:Y:S02]  /*7ef0*/  ISETP.LT.OR P2, PT, R3.reuse, 0x91, !P0 ;  /* 0x000000910300780c */ /* 0x040fe40004741670 */
[C---:B------:R-:W-:Y:S01]  /*7f00*/  ISETP.LT.OR P5, PT, R3.reuse, 0x92, !P0 ;  /* 0x000000920300780c */ /* 0x040fe200047a1670 */
[----:B------:R0:W-:Y:S01]  /*7f10*/  @!P4 STG.E.U8 desc[UR46][R6.64+0x90], R5 ;  /* 0x000090050600c986 */ /* 0x0001e2000c10112e */
[C---:B------:R-:W-:Y:S02]  /*7f20*/  ISETP.LT.OR P4, PT, R3.reuse, 0x99, !P1 ;  /* 0x000000990300780c */ /* 0x040fe40004f81670 */
[C---:B------:R-:W-:Y:S02]  /*7f30*/  ISETP.LT.OR P1, PT, R3.reuse, 0x9a, !P1 ;  /* 0x0000009a0300780c */ /* 0x040fe40004f21670 */
[----:B------:R-:W-:-:S02]  /*7f40*/  ISETP.LT.OR P6, PT, R3, 0x99, !P0 ;  /* 0x000000990300780c */ /* 0x000fc400047c1670 */
[----:B------:R-:W-:Y:S11]  /*7f50*/  @P3 BRA `(.L_x_338) ;  /* 0x00000000000c3947 */ /* 0x000ff60003800000 */
[----:B-1----:R-:W5:Y:S02]  /*7f60*/  LDG.E.U8 R19, desc[UR46][R12.64+0x91] ;  /* 0x0000912e0c137981 */ /* 0x002f64000c1e1100 */
[----:B-----5:R-:W-:-:S05]  /*7f70*/  PRMT R23, R19, 0x8880, RZ ;  /* 0x0000888013177816 */ /* 0x020fca00000000ff */
[----:B------:R-:W-:-:S07]  /*7f80*/  IMAD R23, R23, R22, RZ ;  /* 0x0000001617177224 */ /* 0x000fce00078e02ff */
.L_x_338:
[----:B------:R-:W-:Y:S05]  /*7f90*/  BSYNC B1 ;  /* 0x0000000000017941 */ /* 0x000fea0003800000 */
.L_x_337:
[----:B------:R-:W-:Y:S01]  /*7fa0*/  @!P3 IMAD R33, R33, R18, R23 ;  /* 0x000000122121b224 */ /* 0x000fe200078e0217 */
[----:B------:R-:W-:Y:S04]  /*7fb0*/  BSSY B1, `(.L_x_339) ;  /* 0x0000006000017945 */ /* 0x000fe80003800000 */
[----:B------:R0:W-:Y:S01]  /*7fc0*/  @!P3 STG.E.U8 desc[UR46][R6.64+0x91], R33 ;  /* 0x000091210600b986 */ /* 0x0001e2000c10112e */
[----:B------:R-:W-:Y:S05]  /*7fd0*/  @P2 BRA `(.L_x_340) ;  /* 0x00000000000c2947 */ /* 0x000fea0003800000 */
[----:B-1----:R-:W5:Y:S02]  /*7fe0*/  LDG.E.U8 R19, desc[UR46][R186.64+0x90] ;  /* 0x0000902eba137981 */ /* 0x002f64000c1e1100 */
[----:B-----5:R-:W-:-:S05]  /*7ff0*/  PRMT R23, R19, 0x8880, RZ ;  /* 0x0000888013177816 */ /* 0x020fca00000000ff */
[----:B------:R-:W-:-:S07]  /*8000*/  IMAD R23, R23, R22, RZ ;  /* 0x0000001617177224 */ /* 0x000fce00078e02ff */
.L_x_340:
[----:B------:R-:W-:Y:S05]  /*8010*/  BSYNC B1 ;  /* 0x0000000000017941 */ /* 0x000fea0003800000 */
.L_x_339:
[----:B0-----:R-:W-:Y:S01]  /*8020*/  @!P2 IMAD R5, R34, R18, R23 ;  /* 0x000000122205a224 */ /* 0x001fe200078e0217 */
[----:B------:R-:W-:Y:S04]  /*8030*/  BSSY B1, `(.L_x_341) ;  /* 0x0000006000017945 */ /* 0x000fe80003800000 */
[----:B------:R0:W-:Y:S01]  /*8040*/  @!P2 STG.E.U8 desc[UR46][R10.64+0x90], R5 ;  /* 0x000090050a00a986 */ /* 0x0001e2000c10112e */
[----:B------:R-:W-:Y:S05]  /*8050*/  @P5 BRA `(.L_x_342) ;  /* 0x00000000000c5947 */ /* 0x000fea0003800000 */
[----:B-1----:R-:W5:Y:S02]  /*8060*/  LDG.E.U8 R19, desc[UR46][R186.64+0x91] ;  /* 0x0000912eba137981 */ /* 0x002f64000c1e1100 */
[----:B-----5:R-:W-:-:S05]  /*8070*/  PRMT R23, R19, 0x8880, RZ ;  /* 0x0000888013177816 */ /* 0x020fca00000000ff */
[----:B------:R-:W-:-:S07]  /*8080*/  IMAD R23, R23, R22, RZ ;  /* 0x0000001617177224 */ /* 0x000fce00078e02ff */
.L_x_342:
[----:B------:R-:W-:Y:S05]  /*8090*/  BSYNC B1 ;  /* 0x0000000000017941 */ /* 0x000fea0003800000 */
.L_x_341:
[----:B------:R-:W-:Y:S01]  /*80a0*/  @!P5 IMAD R35, R35, R18, R23 ;  /* 0x000000122323d224 */ /* 0x000fe200078e0217 */
[----:B------:R-:W-:Y:S04]  /*80b0*/  BSSY B1, `(.L_x_343) ;  /* 0x0000006000017945 */ /* 0x000fe80003800000 */
[----:B------:R0:W-:Y:S01]  /*80c0*/  @!P5 STG.E.U8 desc[UR46][R10.64+0x91], R35 ;  /* 0x000091230a00d986 */ /* 0x0001e2000c10112e */
[----:B------:R-:W-:Y:S05]  /*80d0*/  @P4 BRA `(.L_x_344) ;  /* 0x00000000000c4947 */ /* 0x000fea0003800000 */
[----:B-1----:R-:W5:Y:S02]  /*80e0*/  LDG.E.U8 R19, desc[UR46][R12.64+0x98] ;  /* 0x0000982e0c137981 */ /* 0x002f64000c1e1100 */
[----:B-----5:R-:W-:-:S05]  /*80f0*/  PRMT R23, R19, 0x8880, RZ ;  /* 0x0000888013177816 */ /* 0x020fca00000000ff */
[----:B------:R-:W-:-:S07]  /*8100*/  IMAD R23, R23, R22, RZ ;  /* 0x0000001617177224 */ /* 0x000fce00078e02ff */
.L_x_344:
[----:B------:R-:W-:Y:S05]  /*8110*/  BSYNC B1 ;  /* 0x0000000000017941 */ /* 0x000fea0003800000 */
.L_x_343:
[----:B0-----:R-:W-:Y:S01]  /*8120*/  @!P4 IMAD R5, R36, R18, R23 ;  /* 0x000000122405c224 */ /* 0x001fe200078e0217 */
[----:B------:R-:W-:Y:S04]  /*8130*/  BSSY B1, `(.L_x_345) ;  /* 0x0000006000017945 */ /* 0x000fe80003800000 */
[----:B------:R0:W-:Y:S01]  /*8140*/  @!P4 STG.E.U8 desc[UR46][R6.64+0x98], R5 ;  /* 0x000098050600c986 */ /* 0x0001e2000c10112e */
[----:B------:R-:W-:Y:S05]  /*8150*/  @P1 BRA `(.L_x_346) ;  /* 0x00000000000c1947 */ /* 0x000fea0003800000 */
[----:B-1----:R-:W5:Y:S02]  /*8160*/  LDG.E.U8 R19, desc[UR46][R12.64+0x99] ;  /* 0x0000992e0c137981 */ /* 0x002f64000c1e1100 */
[----:B-----5:R-:W-:-:S05]  /*8170*/  PRMT R23, R19, 0x8880, RZ ;  /* 0x0000888013177816 */ /* 0x020fca00000000ff */
[----:B------:R-:W-:-:S07]  /*8180*/  IMAD R23, R23, R22, RZ ;  /* 0x0000001617177224 */ /* 0x000fce00078e02ff */
.L_x_346:
[----:B------:R-:W-:Y:S05]  /*8190*/  BSYNC B1 ;  /* 0x0000000000017941 */ /* 0x000fea0003800000 */
.L_x_345:
[----:B------:R-:W-:Y:S01]  /*81a0*/  @!P1 IMAD R37, R37, R18, R23 ;  /* 0x0000001225259224 */ /* 0x000fe200078e0217 */
[----:B------:R-:W-:Y:S04]  /*81b0*/  BSSY B1, `(.L_x_347) ;  /* 0x0000006000017945 */ /* 0x000fe80003800000 */
[----:B------:R0:W-:Y:S01]  /*81c0*/  @!P1 STG.E.U8 desc[UR46][R6.64+0x99], R37 ;  /* 0x0000992506009986 */ /* 0x0001e2000c10112e */
[----:B------:R-:W-:Y:S05]  /*81d0*/  @P6 BRA `(.L_x_348) ;  /* 0x00000000000c6947 */ /* 0x000fea0003800000 */
[----:B-1----:R-:W5:Y:S02]  /*81e0*/  LDG.E.U8 R19, desc[UR46][R186.64+0x98] ;  /* 0x0000982eba137981 */ /* 0x002f64000c1e1100 */
[----:B-----5:R-:W-:-:S05]  /*81f0*/  PRMT R23, R19, 0x8880, RZ ;  /* 0x0000888013177816 */ /* 0x020fca00000000ff */
[----:B------:R-:W-:-:S07]  /*8200*/  IMAD R23, R23, R22, RZ ;  /* 0x0000001617177224 */ /* 0x000fce00078e02ff */
.L_x_348:
[----:B------:R-:W-:Y:S05]  /*8210*/  BSYNC B1 ;  /* 0x0000000000017941 */ /* 0x000fea0003800000 */
.L_x_347:
[----:B0-----:R-:W-:Y:S01]  /*8220*/  @!P6 IMAD R5, R38, R18, R23 ;  /* 0x000000122605e224 */ /* 0x001fe200078e0217 */
[----:B------:R-:W-:Y:S01]  /*8230*/  ISETP.LT.OR P0, PT, R3, 0x9a, !P0 ;  /* 0x0000009a0300780c */ /* 0x000fe20004701670 */
[----:B------:R-:W-:Y:S03]  /*8240*/  BSSY B1, `(.L_x_349) ;  /* 0x0000006000017945 */ /* 0x000fe60003800000 */
[----:B------:R0:W-:Y:S09]  /*8250*/  @!P6 STG.E.U8 desc[UR46][R10.64+0x98], R5 ;  /* 0x000098050a00e986 */ /* 0x0001f2000c10112e */
[----:B------:R-:W-:Y:S05]  /*8260*/  @P0 BRA `(.L_x_350) ;  /* 0x00000000000c0947 */ /* 0x000fea0003800000 */
[----:B-1----:R-:W5:Y:S02]  /*8270*/  LDG.E.U8 R19, desc[UR46][R186.64+0x99] ;  /* 0x0000992eba137981 */ /* 0x002f64000c1e1100 */
[----:B-----5:R-:W-:-:S05]  /*8280*/  PRMT R23, R19, 0x8880, RZ ;  /* 0x0000888013177816 */ /* 0x020fca00000000ff */
[----:B------:R-:W-:-:S07]  /*8290*/  IMAD R23, R23, R22, RZ ;  /* 0x0000001617177224 */ /* 0x000fce00078e02ff */
.L_x_350:
[----:B------:R-:W-:Y:S05]  /*82a0*/  BSYNC B1 ;  /* 0x0000000000017941 */ /* 0x000fea0003800000 */
.L_x_349:
[----:B------:R-:W-:Y:S01]  /*82b0*/  IMAD R23, R39, R18, R23 ;  /* 0x0000001227177224 */ /* 0x000fe200078e0217 */
[----:B------:R-:W-:Y:S06]  /*82c0*/  @P0 BRA `(.L_x_351) ;  /* 0x0000001c00980947 */ /* 0x000fec0003800000 */
[----:B------:R0:W-:Y:S01]  /*82d0*/  STG.E.U8 desc[UR46][R10.64+0x99], R23 ;  /* 0x000099170a007986 */ /* 0x0001e2000c10112e */
[----:B------:R-:W-:Y:S05]  /*82e0*/  BRA `(.L_x_351) ;  /* 0x0000001c00907947 */ /* 0x000fea0003800000 */
.L_x_30:
[C---:B------:R-:W-:Y:S02]  /*82f0*/  ISETP.GE.AND P2, PT, R0.reuse, 0x1, PT ;  /* 0x000000010000780c */ /* 0x040fe40003f46270 */
[----:B------:R-:W-:Y:S02]  /*8300*/  ISETP.GE.AND P3, PT, R0, 0x9, PT ;  /* 0x000000090000780c */ /* 0x000fe40003f66270 */
[C---:B------:R-:W-:Y:S02]  /*8310*/  ISETP.LT.OR P5, PT, R3.reuse, 0x1, !P2 ;  /* 0x000000010300780c */ /* 0x040fe400057a1670 */
[C---:B------:R-:W-:Y:S02]  /*8320*/  ISETP.LT.OR P1, PT, R3.reuse, 0x2, !P2 ;  /* 0x000000020300780c */ /* 0x040fe40005721670 */
[C---:B------:R-:W-:Y:S02]  /*8330*/  ISETP.LT.OR P6, PT, R3.reuse, 0x1, !P3 ;  /* 0x000000010300780c */ /* 0x040fe40005fc1670 */
[----:B------:R-:W-:-:S02]  /*8340*/  ISETP.LT.OR P4, PT, R3, 0x2, !P3 ;  /* 0x000000020300780c */ /* 0x000fc40005f81670 */
[----:B------:R-:W-:-:S05]  /*8350*/  ISETP.LT.OR P0, PT, R3, 0x9, !P2 ;  /* 0x000000090300780c */ /* 0x000fca0005701670 */
[-C--:B------:R-:W-:Y:S02]  /*8360*/  @!P5 IMAD R13, R168, R18.reuse, RZ ;  /* 0x00000012a80dd224 */ /* 0x080fe400078e02ff */
[-C--:B------:R-:W-:Y:S02]  /*8370*/  @!P1 IMAD R169, R169, R18.reuse, RZ ;  /* 0x00000012a9a99224 */ /* 0x080fe400078e02ff */
[-C--:B------:R-:W-:Y:S01]  /*8380*/  @!P6 IMAD R15, R170, R18.reuse, RZ ;  /* 0x00000012aa0fe224 */ /* 0x080fe200078e02ff */
[----:B------:R0:W-:Y:S01]  /*8390*/  @!P5 STG.E.U8 desc[UR46][R4.64], R13 ;  /* 0x0000000d0400d986 */ /* 0x0001e2000c10112e */
[----:B------:R-:W-:Y:S01]  /*83a0*/  ISETP.LT.OR P5, PT, R3, 0xa, !P2 ;  /* 0x0000000a0300780c */ /* 0x000fe200057a1670 */
[-C--:B------:R-:W-:Y:S02]  /*83b0*/  @!P4 IMAD R171, R171, R18.reuse, RZ ;  /* 0x00000012ababc224 */ /* 0x080fe400078e02ff */
[----:B------:R-:W-:Y:S01]  /*83c0*/  @!P0 IMAD R21, R172, R18, RZ ;  /* 0x00000012ac158224 */ /* 0x000fe200078e02ff */
[----:B------:R-:W-:Y:S01]  /*83d0*/  @!P1 STG.E.U8 desc[UR46][R4.64+0x1], R169 ;  /* 0x000001a904009986 */ /* 0x000fe2000c10112e */
[----:B------:R-:W-:-:S03]  /*83e0*/  ISETP.LT.OR P1, PT, R3, 0x9, !P3 ;  /* 0x000000090300780c */ /* 0x000fc60005f21670 */
[----:B------:R3:W-:Y:S01]  /*83f0*/  @!P6 STG.E.U8 desc[UR46][R8.64], R15 ;  /* 0x0000000f0800e986 */ /* 0x0007e2000c10112e */
[----:B------:R-:W-:-:S03]  /*8400*/  ISETP.LT.OR P6, PT, R3, 0xa, !P3 ;  /* 0x0000000a0300780c */ /* 0x000fc60005fc1670 */
[----:B------:R-:W-:Y:S01]  /*8410*/  @!P4 STG.E.U8 desc[UR46][R8.64+0x1], R171 ;  /* 0x000001ab0800c986 */ /* 0x000fe2000c10112e */
[-C--:B------:R-:W-:Y:S01]  /*8420*/  @!P5 IMAD R173, R173, R18.reuse, RZ ;  /* 0x00000012adadd224 */ /* 0x080fe200078e02ff */
[C---:B------:R-:W-:Y:S02]  /*8430*/  ISETP.LT.OR P4, PT, R3.reuse, 0x11, !P2 ;  /* 0x000000110300780c */ /* 0x040fe40005781670 */
[----:B------:R4:W-:Y:S01]  /*8440*/  @!P0 STG.E.U8 desc[UR46][R4.64+0x8], R21 ;  /* 0x0000081504008986 */ /* 0x0009e2000c10112e */
[C---:B------:R-:W-:Y:S01]  /*8450*/  ISETP.LT.OR P0, PT, R3.reuse, 0x12, !P2 ;  /* 0x000000120300780c */ /* 0x040fe20005701670 */
[-C--:B0-----:R-:W-:Y:S02]  /*8460*/  @!P1 IMAD R13, R174, R18.reuse, RZ ;  /* 0x00000012ae0d9224 */ /* 0x081fe400078e02ff */
[----:B------:R-:W-:Y:S01]  /*8470*/  @!P5 STG.E.U8 desc[UR46][R4.64+0x9], R173 ;  /* 0x000009ad0400d986 */ /* 0x000fe2000c10112e */
[----:B------:R-:W-:Y:S01]  /*8480*/  ISETP.LT.OR P5, PT, R3, 0x11, !P3 ;  /* 0x000000110300780c */ /* 0x000fe20005fa1670 */
[----:B------:R-:W-:-:S02]  /*8490*/  @!P6 IMAD R175, R175, R18, RZ ;  /* 0x00000012afafe224 */ /* 0x000fc400078e02ff */
[----:B------:R0:W-:Y:S01]  /*84a0*/  @!P1 STG.E.U8 desc[UR46][R8.64+0x8], R13 ;  /* 0x0000080d08009986 */ /* 0x0001e2000c10112e */
[C---:B------:R-:W-:Y:S02]  /*84b0*/  ISETP.LT.OR P1, PT, R3.reuse, 0x12, !P3 ;  /* 0x000000120300780c */ /* 0x040fe40005f21670 */
[-C--:B---3--:R-:W-:Y:S01]  /*84c0*/  @!P4 IMAD R15, R176, R18.reuse, RZ ;  /* 0x00000012b00fc224 */ /* 0x088fe200078e02ff */
[----:B------:R-:W-:Y:S01]  /*84d0*/  @!P6 STG.E.U8 desc[UR46][R8.64+0x9], R175 ;  /* 0x000009af0800e986 */ /* 0x000fe2000c10112e */
[----:B------:R-:W-:Y:S01]  /*84e0*/  ISETP.LT.OR P6, PT, R3, 0x19, !P2 ;  /* 0x000000190300780c */ /* 0x000fe200057c1670 */
[-C--:B------:R-:W-:Y:S02]  /*84f0*/  @!P0 IMAD R177, R177, R18.reuse, RZ ;  /* 0x00000012b1b18224 */ /* 0x080fe400078e02ff */
[----:B------:R3:W-:Y:S01]  /*8500*/  @!P4 STG.E.U8 desc[UR46][R4.64+0x10], R15 ;  /* 0x0000100f0400c986 */ /* 0x0007e2000c10112e */
[----:B------:R-:W-:Y:S01]  /*8510*/  ISETP.LT.OR P4, PT, R3, 0x1a, !P2 ;  /* 0x0000001a0300780c */ /* 0x000fe20005781670 */
[----:B----4-:R-:W-:-:S02]  /*8520*/  @!P5 IMAD R21, R178, R18, RZ ;  /* 0x00000012b215d224 */ /* 0x010fc400078e02ff */
[----:B------:R-:W-:Y:S01]  /*8530*/  @!P0 STG.E.U8 desc[UR46][R4.64+0x11], R177 ;  /* 0x000011b104008986 */ /* 0x000fe2000c10112e */
[----:B------:R-:W-:Y:S01]  /*8540*/  ISETP.LT.OR P0, PT, R3, 0x19, !P3 ;  /* 0x000000190300780c */ /* 0x000fe20005f01670 */
[-C--:B------:R-:W-:Y:S02]  /*8550*/  @!P1 IMAD R179, R179, R18.reuse, RZ ;  /* 0x00000012b3b39224 */ /* 0x080fe400078e02ff */
[----:B------:R4:W-:Y:S01]  /*8560*/  @!P5 STG.E.U8 desc[UR46][R8.64+0x10], R21 ;  /* 0x000010150800d986 */ /* 0x0009e2000c10112e */
[----:B------:R-:W-:Y:S01]  /*8570*/  ISETP.LT.OR P5, PT, R3, 0x1a, !P3 ;  /* 0x0000001a0300780c */ /* 0x000fe20005fa1670 */
[-C--:B0-----:R-:W-:Y:S02]  /*8580*/  @!P6 IMAD R13, R180, R18.reuse, RZ ;  /* 0x00000012b40de224 */ /* 0x081fe400078e02ff */
[----:B------:R-:W-:Y:S01]  /*8590*/  @!P1 STG.E.U8 desc[UR46][R8.64+0x11], R179 ;  /* 0x000011b308009986 */ /* 0x000fe2000c10112e */
[----:B------:R-:W-:Y:S01]  /*85a0*/  ISETP.GE.AND P1, PT, R0, 0x81, PT ;  /* 0x000000810000780c */ /* 0x000fe20003f26270 */
[----:B------:R-:W-:-:S02]  /*85b0*/  @!P4 IMAD R181, R181, R18, RZ ;  /* 0x00000012b5b5c224 */ /* 0x000fc400078e02ff */
[----:B------:R0:W-:Y:S01]  /*85c0*/  @!P6 STG.E.U8 desc[UR46][R4.64+0x18], R13 ;  /* 0x0000180d0400e986 */ /* 0x0001e2000c10112e */
[C---:B------:R-:W-:Y:S01]  /*85d0*/  ISETP.LT.OR P6, PT, R3.reuse, 0x1, !P1 ;  /* 0x000000010300780c */ /* 0x040fe20004fc1670 */
[-C--:B---3--:R-:W-:Y:S02]  /*85e0*/  @!P0 IMAD R15, R182, R18.reuse, RZ ;  /* 0x00000012b60f8224 */ /* 0x088fe400078e02ff */
[----:B------:R-:W-:Y:S01]  /*85f0*/  @!P4 STG.E.U8 desc[UR46][R4.64+0x19], R181 ;  /* 0x000019b50400c986 */ /* 0x000fe2000c10112e */
[----:B------:R-:W-:Y:S01]  /*8600*/  ISETP.LT.OR P4, PT, R3, 0x2, !P1 ;  /* 0x000000020300780c */ /* 0x000fe20004f81670 */
[----:B------:R-:W-:Y:S02]  /*8610*/  @!P5 IMAD R183, R183, R18, RZ ;  /* 0x00000012b7b7d224 */ /* 0x000fe400078e02ff */
[----:B------:R3:W-:Y:S01]  /*8620*/  @!P0 STG.E.U8 desc[UR46][R8.64+0x18], R15 ;  /* 0x0000180f08008986 */ /* 0x0007e2000c10112e */
[----:B------:R-:W-:-:S03]  /*8630*/  ISETP.GE.AND P0, PT, R0, 0x89, PT ;  /* 0x000000890000780c */ /* 0x000fc60003f06270 */
[----:B------:R-:W-:Y:S01]  /*8640*/  @!P5 STG.E.U8 desc[UR46][R8.64+0x19], R183 ;  /* 0x000019b70800d986 */ /* 0x000fe2000c10112e */
[----:B------:R-:W-:Y:S01]  /*8650*/  ISETP.LT.OR P5, PT, R3, 0x1, !P0 ;  /* 0x000000010300780c */ /* 0x000fe200047a1670 */
[----:B----4-:R-:W-:-:S04]  /*8660*/  @!P6 IMAD R21, R152, R18, RZ ;  /* 0x000000129815e224 */ /* 0x010fc800078e02ff */
[----:B------:R-:W-:Y:S01]  /*8670*/  @!P4 IMAD R153, R153, R18, RZ ;  /* 0x000000129999c224 */ /* 0x000fe200078e02ff */
[----:B------:R-:W-:Y:S01]  /*8680*/  @!P6 STG.E.U8 desc[UR46][R6.64], R21 ;  /* 0x000000150600e986 */ /* 0x000fe2000c10112e */
[----:B------:R-:W-:-:S03]  /*8690*/  ISETP.LT.OR P6, PT, R3, 0x2, !P0 ;  /* 0x000000020300780c */ /* 0x000fc600047c1670 */
[----:B------:R-:W-:Y:S01]  /*86a0*/  @!P4 STG.E.U8 desc[UR46][R6.64+0x1], R153 ;  /* 0x000001990600c986 */ /* 0x000fe2000c10112e */
[----:B------:R-:W-:Y:S02]  /*86b0*/  ISETP.LT.OR P4, PT, R3, 0x9, !P1 ;  /* 0x000000090300780c */ /* 0x000fe40004f81670 */
[----:B0-----:R-:W-:-:S05]  /*86c0*/  @!P5 IMAD R13, R154, R18, RZ ;  /* 0x000000129a0dd224 */ /* 0x001fca00078e02ff */
[----:B------:R0:W-:Y:S01]  /*86d0*/  @!P5 STG.E.U8 desc[UR46][R10.64], R13 ;  /* 0x0000000d0a00d986 */ /* 0x0001e2000c10112e */
[----:B------:R-:W-:Y:S01]  /*86e0*/  ISETP.LT.OR P5, PT, R3, 0xa, !P1 ;  /* 0x0000000a0300780c */ /* 0x000fe20004fa1670 */
[----:B------:R-:W-:-:S04]  /*86f0*/  @!P6 IMAD R155, R155, R18, RZ ;  /* 0x000000129b9be224 */ /* 0x000fc800078e02ff */
[----:B---3--:R-:W-:Y:S01]  /*8700*/  @!P4 IMAD R15, R156, R18, RZ ;  /* 0x000000129c0fc224 */ /* 0x008fe200078e02ff */
[----:B------:R-:W-:Y:S01]  /*8710*/  @!P6 STG.E.U8 desc[UR46][R10.64+0x1], R155 ;  /* 0x0000019b0a00e986 */ /* 0x000fe2000c10112e */
[----:B------:R-:W-:-:S03]  /*8720*/  ISETP.LT.OR P6, PT, R3, 0x9, !P0 ;  /* 0x000000090300780c */ /* 0x000fc600047c1670 */
[----:B------:R3:W-:Y:S01]  /*8730*/  @!P4 STG.E.U8 desc[UR46][R6.64+0x8], R15 ;  /* 0x0000080f0600c986 */ /* 0x0007e2000c10112e */
[----:B------:R-:W-:Y:S02]  /*8740*/  ISETP.LT.OR P4, PT, R3, 0xa, !P0 ;  /* 0x0000000a0300780c */ /* 0x000fe40004781670 */
[----:B------:R-:W-:-:S05]  /*8750*/  @!P5 IMAD R157, R157, R18, RZ ;  /* 0x000000129d9dd224 */ /* 0x000fca00078e02ff */
[----:B------:R-:W-:Y:S01]  /*8760*/  @!P5 STG.E.U8 desc[UR46][R6.64+0x9], R157 ;  /* 0x0000099d0600d986 */ /* 0x000fe2000c10112e */
[----:B------:R-:W-:Y:S01]  /*8770*/  ISETP.LT.OR P5, PT, R3, 0x11, !P1 ;  /* 0x000000110300780c */ /* 0x000fe20004fa1670 */
[----:B0-----:R-:W-:-:S04]  /*8780*/  @!P6 IMAD R13, R158, R18, RZ ;  /* 0x000000129e0de224 */ /* 0x001fc800078e02ff */
[----:B------:R-:W-:Y:S01]  /*8790*/  @!P4 IMAD R159, R159, R18, RZ ;  /* 0x000000129f9fc224 */ /* 0x000fe200078e02ff */
[----:B------:R0:W-:Y:S01]  /*87a0*/  @!P6 STG.E.U8 desc[UR46][R10.64+0x8], R13 ;  /* 0x0000080d0a00e986 */ /* 0x0001e2000c10112e */
[----:B------:R-:W-:-:S03]  /*87b0*/  ISETP.LT.OR P6, PT, R3, 0x12, !P1 ;  /* 0x000000120300780c */ /* 0x000fc60004fc1670 */
[----:B------:R-:W-:Y:S01]  /*87c0*/  @!P4 STG.E.U8 desc[UR46][R10.64+0x9], R159 ;  /* 0x0000099f0a00c986 */ /* 0x000fe2000c10112e */
[----:B------:R-:W-:Y:S02]  /*87d0*/  ISETP.LT.OR P4, PT, R3, 0x11, !P0 ;  /* 0x000000110300780c */ /* 0x000fe40004781670 */
[----:B---3--:R-:W-:-:S05]  /*87e0*/  @!P5 IMAD R15, R160, R18, RZ ;  /* 0x00000012a00fd224 */ /* 0x008fca00078e02ff */
[----:B------:R3:W-:Y:S01]  /*87f0*/  @!P5 STG.E.U8 desc[UR46][R6.64+0x10], R15 ;  /* 0x0000100f0600d986 */ /* 0x0007e2000c10112e */
[----:B------:R-:W-:Y:S01]  /*8800*/  ISETP.LT.OR P5, PT, R3, 0x12, !P0 ;  /* 0x000000120300780c */ /* 0x000fe200047a1670 */
[----:B------:R-:W-:-:S04]  /*8810*/  @!P6 IMAD R161, R161, R18, RZ ;  /* 0x00000012a1a1e224 */ /* 0x000fc800078e02ff */
[----:B------:R-:W-:Y:S01]  /*8820*/  @!P4 IMAD R21, R162, R18, RZ ;  /* 0x00000012a215c224 */ /* 0x000fe200078e02ff */
        /* <DEDUP_REMOVED lines=17> */
[----:B----4-:R-:W-:Y:S01]  /*8940*/  @!P4 IMAD R21, R136, R18, RZ ;  /* 0x000000128815c224 */ /* 0x010fe200078e02ff */
        /* <DEDUP_REMOVED lines=318> */
[C---:B------:R-:W-:Y:S02]  /*9d30*/  ISETP.LT.OR P4, PT, R3.reuse, 0x99, !P2 ;  /* 0x000000990300780c */ /* 0x040fe40005781670 */
[----:B---3--:R-:W-:Y:S01]  /*9d40*/  @!P5 IMAD R15, R50, R18, RZ ;  /* 0x00000012320fd224 */ /* 0x008fe200078e02ff */
[----:B------:R-:W-:-:S04]  /*9d50*/  ISETP.LT.OR P2, PT, R3, 0x9a, !P2 ;  /* 0x0000009a0300780c */ /* 0x000fc80005741670 */
[----:B------:R3:W-:Y:S01]  /*9d60*/  @!P5 STG.E.U8 desc[UR46][R8.64+0x90], R15 ;  /* 0x0000900f0800d986 */ /* 0x0007e2000c10112e */
[----:B------:R-:W-:Y:S01]  /*9d70*/  ISETP.LT.OR P5, PT, R3, 0x99, !P3 ;  /* 0x000000990300780c */ /* 0x000fe20005fa1670 */
[----:B------:R-:W-:Y:S01]  /*9d80*/  @!P6 IMAD R51, R51, R18, RZ ;  /* 0x000000123333e224 */ /* 0x000fe200078e02ff */
[----:B------:R-:W-:-:S03]  /*9d90*/  ISETP.LT.OR P3, PT, R3, 0x9a, !P3 ;  /* 0x0000009a0300780c */ /* 0x000fc60005f61670 */
[-C--:B----4-:R-:W-:Y:S01]  /*9da0*/  @!P4 IMAD R21, R52, R18.reuse, RZ ;  /* 0x000000123415c224 */ /* 0x090fe200078e02ff */
[----:B------:R-:W-:Y:S01]  /*9db0*/  @!P6 STG.E.U8 desc[UR46][R8.64+0x91], R51 ;  /* 0x000091330800e986 */ /* 0x000fe2000c10112e */
[----:B------:R-:W-:Y:S01]  /*9dc0*/  ISETP.LT.OR P6, PT, R3, 0x81, !P1 ;  /* 0x000000810300780c */ /* 0x000fe20004fc1670 */
[-C--:B------:R-:W-:Y:S02]  /*9dd0*/  @!P2 IMAD R53, R53, R18.reuse, RZ ;  /* 0x000000123535a224 */ /* 0x080fe400078e02ff */
[----:B------:R4:W-:Y:S01]  /*9de0*/  @!P4 STG.E.U8 desc[UR46][R4.64+0x98], R21 ;  /* 0x000098150400c986 */ /* 0x0009e2000c10112e */
[C---:B------:R-:W-:Y:S02]  /*9df0*/  ISETP.LT.OR P4, PT, R3.reuse, 0x82, !P1 ;  /* 0x000000820300780c */ /* 0x040fe40004f81670 */
[-C--:B0-----:R-:W-:Y:S01]  /*9e00*/  @!P5 IMAD R13, R54, R18.reuse, RZ ;  /* 0x00000012360dd224 */ /* 0x081fe200078e02ff */
[----:B------:R0:W-:Y:S01]  /*9e10*/  @!P2 STG.E.U8 desc[UR46][R4.64+0x99], R53 ;  /* 0x000099350400a986 */ /* 0x0001e2000c10112e */
[----:B------:R-:W-:Y:S01]  /*9e20*/  ISETP.LT.OR P2, PT, R3, 0x81, !P0 ;  /* 0x000000810300780c */ /* 0x000fe20004741670 */
[----:B------:R-:W-:-:S02]  /*9e30*/  @!P3 IMAD R55, R55, R18, RZ ;  /* 0x000000123737b224 */ /* 0x000fc400078e02ff */
[----:B------:R-:W-:Y:S01]  /*9e40*/  @!P5 STG.E.U8 desc[UR46][R8.64+0x98], R13 ;  /* 0x0000980d0800d986 */ /* 0x000fe2000c10112e */
[C---:B------:R-:W-:Y:S01]  /*9e50*/  ISETP.LT.OR P5, PT, R3.reuse, 0x82, !P0 ;  /* 0x000000820300780c */ /* 0x040fe200047a1670 */
[-C--:B---3--:R-:W-:Y:S02]  /*9e60*/  @!P6 IMAD R15, R24, R18.reuse, RZ ;  /* 0x00000012180fe224 */ /* 0x088fe400078e02ff */
[----:B------:R3:W-:Y:S01]  /*9e70*/  @!P3 STG.E.U8 desc[UR46][R8.64+0x99], R55 ;  /* 0x000099370800b986 */ /* 0x0007e2000c10112e */
[----:B------:R-:W-:Y:S01]  /*9e80*/  ISETP.LT.OR P3, PT, R3, 0x89, !P1 ;  /* 0x000000890300780c */ /* 0x000fe20004f61670 */
[-C--:B------:R-:W-:Y:S02]  /*9e90*/  @!P4 IMAD R25, R25, R18.reuse, RZ ;  /* 0x000000121919c224 */ /* 0x080fe400078e02ff */
[----:B------:R-:W-:Y:S01]  /*9ea0*/  @!P6 STG.E.U8 desc[UR46][R6.64+0x80], R15 ;  /* 0x0000800f0600e986 */ /* 0x000fe2000c10112e */
[----:B------:R-:W-:Y:S01]  /*9eb0*/  ISETP.LT.OR P6, PT, R3, 0x89, !P0 ;  /* 0x000000890300780c */ /* 0x000fe200047c1670 */
[----:B----4-:R-:W-:-:S02]  /*9ec0*/  @!P2 IMAD R21, R26, R18, RZ ;  /* 0x000000121a15a224 */ /* 0x010fc400078e02ff */
[----:B------:R-:W-:Y:S01]  /*9ed0*/  @!P4 STG.E.U8 desc[UR46][R6.64+0x81], R25 ;  /* 0x000081190600c986 */ /* 0x000fe2000c10112e */
[----:B------:R-:W-:Y:S01]  /*9ee0*/  ISETP.LT.OR P4, PT, R3, 0x8a, !P1 ;  /* 0x0000008a0300780c */ /* 0x000fe20004f81670 */
[-C--:B------:R-:W-:Y:S02]  /*9ef0*/  @!P5 IMAD R27, R27, R18.reuse, RZ ;  /* 0x000000121b1bd224 */ /* 0x080fe400078e02ff */
[----:B------:R-:W-:Y:S01]  /*9f00*/  @!P2 STG.E.U8 desc[UR46][R10.64+0x80], R21 ;  /* 0x000080150a00a986 */ /* 0x000fe2000c10112e */
[C---:B------:R-:W-:Y:S01]  /*9f10*/  ISETP.LT.OR P2, PT, R3.reuse, 0x8a, !P0 ;  /* 0x0000008a0300780c */ /* 0x040fe20004741670 */
[-C--:B0-----:R-:W-:Y:S02]  /*9f20*/  @!P3 IMAD R5, R28, R18.reuse, RZ ;  /* 0x000000121c05b224 */ /* 0x081fe400078e02ff */
[----:B------:R-:W-:Y:S01]  /*9f30*/  @!P5 STG.E.U8 desc[UR46][R10.64+0x81], R27 ;  /* 0x0000811b0a00d986 */ /* 0x000fe2000c10112e */
[----:B------:R-:W-:Y:S01]  /*9f40*/  ISETP.LT.OR P5, PT, R3, 0x91, !P1 ;  /* 0x000000910300780c */ /* 0x000fe20004fa1670 */
[----:B---3--:R-:W-:-:S02]  /*9f50*/  @!P6 IMAD R9, R30, R18, RZ ;  /* 0x000000121e09e224 */ /* 0x008fc400078e02ff */
[----:B------:R0:W-:Y:S01]  /*9f60*/  @!P3 STG.E.U8 desc[UR46][R6.64+0x88], R5 ;  /* 0x000088050600b986 */ /* 0x0001e2000c10112e */
[----:B------:R-:W-:Y:S01]  /*9f70*/  ISETP.LT.OR P3, PT, R3, 0x91, !P0 ;  /* 0x000000910300780c */ /* 0x000fe20004761670 */
[----:B------:R-:W-:-:S04]  /*9f80*/  @!P4 IMAD R29, R29, R18, RZ ;  /* 0x000000121d1dc224 */ /* 0x000fc800078e02ff */
[-C--:B------:R-:W-:Y:S01]  /*9f90*/  @!P2 IMAD R31, R31, R18.reuse, RZ ;  /* 0x000000121f1fa224 */ /* 0x080fe200078e02ff */
[----:B------:R-:W-:Y:S01]  /*9fa0*/  @!P4 STG.E.U8 desc[UR46][R6.64+0x89], R29 ;  /* 0x0000891d0600c986 */ /* 0x000fe2000c10112e */
[C---:B------:R-:W-:Y:S02]  /*9fb0*/  ISETP.LT.OR P4, PT, R3.reuse, 0x99, !P1 ;  /* 0x000000990300780c */ /* 0x040fe40004f81670 */
[----:B------:R-:W-:Y:S01]  /*9fc0*/  @!P5 IMAD R13, R32, R18, RZ ;  /* 0x00000012200dd224 */ /* 0x000fe200078e02ff */
[----:B------:R-:W-:Y:S01]  /*9fd0*/  @!P2 STG.E.U8 desc[UR46][R10.64+0x89], R31 ;  /* 0x0000891f0a00a986 */ /* 0x000fe2000c10112e */
[C---:B------:R-:W-:Y:S02]  /*9fe0*/  ISETP.LT.OR P2, PT, R3.reuse, 0x92, !P1 ;  /* 0x000000920300780c */ /* 0x040fe40004f41670 */
[C---:B------:R-:W-:Y:S01]  /*9ff0*/  ISETP.LT.OR P1, PT, R3.reuse, 0x9a, !P1 ;  /* 0x0000009a0300780c */ /* 0x040fe20004f21670 */
[----:B------:R3:W-:Y:S01]  /*a000*/  @!P6 STG.E.U8 desc[UR46][R10.64+0x88], R9 ;  /* 0x000088090a00e986 */ /* 0x0007e2000c10112e */
[----:B------:R-:W-:-:S03]  /*a010*/  ISETP.LT.OR P6, PT, R3, 0x92, !P0 ;  /* 0x000000920300780c */ /* 0x000fc600047c1670 */
[----:B------:R4:W-:Y:S01]  /*a020*/  @!P5 STG.E.U8 desc[UR46][R6.64+0x90], R13 ;  /* 0x0000900d0600d986 */ /* 0x0009e2000c10112e */
[C---:B------:R-:W-:Y:S01]  /*a030*/  ISETP.LT.OR P5, PT, R3.reuse, 0x99, !P0 ;  /* 0x000000990300780c */ /* 0x040fe200047a1670 */
[-C--:B0-----:R-:W-:Y:S01]  /*a040*/  @!P4 IMAD R5, R36, R18.reuse, RZ ;  /* 0x000000122405c224 */ /* 0x081fe200078e02ff */
[----:B------:R-:W-:Y:S01]  /*a050*/  ISETP.LT.OR P0, PT, R3, 0x9a, !P0 ;  /* 0x0000009a0300780c */ /* 0x000fe20004701670 */
[-C--:B------:R-:W-:Y:S02]  /*a060*/  @!P3 IMAD R3, R34, R18.reuse, RZ ;  /* 0x000000122203b224 */ /* 0x080fe400078e02ff */
[-C--:B------:R-:W-:Y:S02]  /*a070*/  @!P2 IMAD R33, R33, R18.reuse, RZ ;  /* 0x000000122121a224 */ /* 0x080fe400078e02ff */
[-C--:B------:R-:W-:Y:S02]  /*a080*/  @!P1 IMAD R37, R37, R18.reuse, RZ ;  /* 0x0000001225259224 */ /* 0x080fe400078e02ff */
[-C--:B------:R-:W-:Y:S01]  /*a090*/  @!P6 IMAD R35, R35, R18.reuse, RZ ;  /* 0x000000122323e224 */ /* 0x080fe200078e02ff */
[----:B------:R4:W-:Y:S03]  /*a0a0*/  @!P2 STG.E.U8 desc[UR46][R6.64+0x91], R33 ;  /* 0x000091210600a986 */ /* 0x0009e6000c10112e */
[-C--:B---3--:R-:W-:Y:S01]  /*a0b0*/  @!P5 IMAD R9, R38, R18.reuse, RZ ;  /* 0x000000122609d224 */ /* 0x088fe200078e02ff */
[----:B------:R4:W-:Y:S01]  /*a0c0*/  @!P3 STG.E.U8 desc[UR46][R10.64+0x90], R3 ;  /* 0x000090030a00b986 */ /* 0x0009e2000c10112e */
[----:B------:R-:W-:-:S03]  /*a0d0*/  @!P0 IMAD R39, R39, R18, RZ ;  /* 0x0000001227278224 */ /* 0x000fc600078e02ff */
[----:B------:R4:W-:Y:S04]  /*a0e0*/  @!P6 STG.E.U8 desc[UR46][R10.64+0x91], R35 ;  /* 0x000091230a00e986 */ /* 0x0009e8000c10112e */
[----:B------:R4:W-:Y:S04]  /*a0f0*/  @!P4 STG.E.U8 desc[UR46][R6.64+0x98], R5 ;  /* 0x000098050600c986 */ /* 0x0009e8000c10112e */
[----:B------:R4:W-:Y:S04]  /*a100*/  @!P1 STG.E.U8 desc[UR46][R6.64+0x99], R37 ;  /* 0x0000992506009986 */ /* 0x0009e8000c10112e */
[----:B------:R4:W-:Y:S04]  /*a110*/  @!P5 STG.E.U8 desc[UR46][R10.64+0x98], R9 ;  /* 0x000098090a00d986 */ /* 0x0009e8000c10112e */
[----:B------:R4:W-:Y:S02]  /*a120*/  @!P0 STG.E.U8 desc[UR46][R10.64+0x99], R39 ;  /* 0x000099270a008986 */ /* 0x0009e4000c10112e */
.L_x_351:
[----:B------:R-:W-:Y:S05]  /*a130*/  BSYNC B0 ;  /* 0x0000000000007941 */ /* 0x000fea0003800000 */
.L_x_29:
[----:B------:R-:W-:Y:S01]  /*a140*/  ULDC UR4, c[0x0][0xc] ;  /* 0x0000030000047ab9 */ /* 0x000fe20000000800 */
[----:B------:R-:W-:Y:S01]  /*a150*/  ULDC UR5, c[0x0][0x10] ;  /* 0x0000040000057ab9 */ /* 0x000fe20000000800 */
[----:B----4-:R-:W4:Y:S01]  /*a160*/  LDC R3, c[0x0][0x14] ;  /* 0x00000500ff037b82 */ /* 0x010f220000000800 */
[----:B------:R-:W-:Y:S01]  /*a170*/  UIMAD.WIDE.U32 UR4, UR4, UR5, URZ ;  /* 0x00000005040472a5 */ /* 0x000fe2000f8e003f */
[----:B------:R-:W-:Y:S01]  /*a180*/  PRMT R0, RZ, 0x7610, R0 ;  /* 0x00007610ff007816 */ /* 0x000fe20000000000 */
[----:B------:R-:W-:Y:S01]  /*a190*/  UMOV UR41, 0xffffffff ;  /* 0xffffffff00297882 */ /* 0x000fe20000000000 */
[----:B------:R-:W-:-:S03]  /*a1a0*/  UMOV UR42, 0xffffffff ;  /* 0xffffffff002a7882 */ /* 0x000fc60000000000 */
[----:B----4-:R-:W-:-:S04]  /*a1b0*/  IMAD.WIDE.U32 R16, R3, UR4, R16 ;  /* 0x0000000403107c25 */ /* 0x010fc8000f8e0010 */
[----:B------:R-:W-:Y:S01]  /*a1c0*/  IMAD R3, R3, UR5, RZ ;  /* 0x0000000503037c24 */ /* 0x000fe2000f8e02ff */
[----:B------:R-:W-:Y:S02]  /*a1d0*/  ULDC.64 UR4, c[0x0][0x650] ;  /* 0x0001940000047ab9 */ /* 0x000fe40000000a00 */
[----:B------:R-:W-:Y:S01]  /*a1e0*/  ISETP.GE.U32.AND P0, PT, R16, UR4, PT ;  /* 0x0000000410007c0c */ /* 0x000fe2000bf06070 */
[----:B------:R-:W-:-:S05]  /*a1f0*/  IMAD.IADD R17, R17, 0x1, R3 ;  /* 0x0000000111117824 */ /* 0x000fca00078e0203 */
[----:B------:R-:W-:-:S13]  /*a200*/  ISETP.GE.U32.AND.EX P0, PT, R17, UR5, PT, P0 ;  /* 0x0000000511007c0c */ /* 0x000fda000bf06100 */
[----:B------:R-:W-:Y:S05]  /*a210*/  @P0 BRA `(.L_x_352) ;  /* 0x0000000400880947 */ /* 0x000fea0003800000 */
[----:B------:R-:W4:Y:S01]  /*a220*/  S2UR UR6, SR_CTAID.X ;  /* 0x00000000000679c3 */ /* 0x000f220000002500 */
[----:B------:R-:W-:Y:S01]  /*a230*/  ULDC.64 UR12, c[0x0][0x628] ;  /* 0x00018a00000c7ab9 */ /* 0x000fe20000000a00 */
[----:B------:R-:W-:Y:S01]  /*a240*/  ULDC UR4, c[0x0][0x150] ;  /* 0x0000540000047ab9 */ /* 0x000fe20000000800 */
[----:B------:R-:W-:Y:S01]  /*a250*/  ISETP.NE.U32.AND P0, PT, RZ, UR12, PT ;  /* 0x0000000cff007c0c */ /* 0x000fe2000bf05070 */
[----:B------:R-:W-:Y:S01]  /*a260*/  ULDC UR15, c[0x0][0x630] ;  /* 0x00018c00000f7ab9 */ /* 0x000fe20000000800 */
[C---:B------:R-:W-:Y:S01]  /*a270*/  R2UR UR16, R16.reuse ;  /* 0x00000000101072ca */ /* 0x040fe200000e0000 */
[----:B------:R-:W-:Y:S01]  /*a280*/  ULDC UR19, c[0x0][0x154] ;  /* 0x0000550000137ab9 */ /* 0x000fe20000000800 */
[----:B------:R-:W-:Y:S01]  /*a290*/  ISETP.NE.AND.EX P0, PT, RZ, UR13, PT, P0 ;  /* 0x0000000dff007c0c */ /* 0x000fe2000bf05300 */
[----:B------:R-:W0:Y:S01]  /*a2a0*/  S2UR UR18, SR_CTAID.Y ;  /* 0x00000000001279c3 */ /* 0x000e220000002600 */
[----:B------:R-:W-:Y:S02]  /*a2b0*/  R2UR UR17, R17 ;  /* 0x00000000111172ca */ /* 0x000fe400000e0000 */
[----:B------:R-:W-:-:S02]  /*a2c0*/  R2UR UR10, R16 ;  /* 0x00000000100a72ca */ /* 0x000fc400000e0000 */
[----:B------:R-:W-:Y:S02]  /*a2d0*/  R2UR UR11, R17 ;  /* 0x00000000110b72ca */ /* 0x000fe400000e0000 */
[----:B----4-:R-:W-:-:S05]  /*a2e0*/  I2FP.F32.U32 R0, UR6 ;  /* 0x0000000600007c45 */ /* 0x010fca0008201000 */
[----:B------:R-:W-:-:S04]  /*a2f0*/  FMUL R0, R0, UR4 ;  /* 0x0000000400007c20 */ /* 0x000fc80008400000 */
[----:B------:R4:W0:Y:S01]  /*a300*/  F2I.U32.TRUNC.NTZ R3, R0 ;  /* 0x0000000000037305 */ /* 0x000822000020f000 */
[----:B------:R-:W-:Y:S05]  /*a310*/  @!P0 BRA `(.L_x_353) ;  /* 0x0000000000308947 */ /* 0x000fea0003800000 */
        /* <DEDUP_REMOVED lines=12> */
.L_x_353:
[----:B------:R-:W-:Y:S01]  /*a3e0*/  USHF.R.U64 UR42, UR10, UR15, UR11 ;  /* 0x0000000f0a2a7299 */ /* 0x000fe2000800120b */
[----:B0---4-:R-:W-:Y:S01]  /*a3f0*/  I2FP.F32.U32 R0, UR18 ;  /* 0x0000001200007c45 */ /* 0x011fe20008201000 */
[----:B------:R-:W-:Y:S02]  /*a400*/  USHF.R.U32.HI UR4, URZ, UR15, UR11 ;  /* 0x0000000f3f047299 */ /* 0x000fe4000801160b */
        /* <DEDUP_REMOVED lines=8> */
[----:B------:R-:W-:Y:S01]  /*a490*/  UIMAD.WIDE.U32 UR8, UR10, UR12, UR8 ;  /* 0x0000000c0a0872a5 */ /* 0x000fe2000f8e0008 */
[----:B------:R-:W-:Y:S01]  /*a4a0*/  R2UR UR12, R3 ;  /* 0x00000000030c72ca */ /* 0x000fe200000e0000 */
[----:B------:R-:W-:Y:S01]  /*a4b0*/  UIMAD UR10, UR10, UR13, UR4 ;  /* 0x0000000d0a0a72a4 */ /* 0x000fe2000f8e0204 */
[----:B------:R-:W-:Y:S01]  /*a4c0*/  ULDC UR11, c[0x0][0x618] ;  /* 0x00018600000b7ab9 */ /* 0x000fe20000000800 */
[----:B------:R-:W-:Y:S02]  /*a4d0*/  ULDC UR21, c[0x0][0x658] ;  /* 0x0001960000157ab9 */ /* 0x000fe40000000800 */
[----:B------:R-:W-:Y:S01]  /*a4e0*/  UIADD3 UR9, UR9, UR10, URZ ;  /* 0x0000000a09097290 */ /* 0x000fe2000fffe03f */
[----:B------:R-:W-:Y:S01]  /*a4f0*/  UMOV UR15, 0xffffffff ;  /* 0xffffffff000f7882 */ /* 0x000fe20000000000 */
[----:B------:R-:W-:Y:S01]  /*a500*/  ULDC.64 UR4, c[0x0][0x640] ;  /* 0x0001900000047ab9 */ /* 0x000fe20000000a00 */
[----:B------:R-:W-:Y:S01]  /*a510*/  USHF.L.U32 UR15, UR15, UR21, URZ ;  /* 0x000000150f0f7299 */ /* 0x000fe2000800063f */
[----:B------:R-:W-:Y:S01]  /*a520*/  ISETP.NE.U32.AND P0, PT, RZ, UR4, PT ;  /* 0x00000004ff007c0c */ /* 0x000fe2000bf05070 */
[----:B------:R-:W-:-:S02]  /*a530*/  USHF.R.U64 UR16, UR8, UR11, UR9 ;  /* 0x0000000b08107299 */ /* 0x000fc40008001209 */
[----:B------:R-:W-:Y:S01]  /*a540*/  USHF.R.U32.HI UR8, URZ, UR11, UR9 ;  /* 0x0000000b3f087299 */ /* 0x000fe20008011609 */
[----:B0-----:R-:W-:Y:S01]  /*a550*/  R2UR UR14, R0 ;  /* 0x00000000000e72ca */ /* 0x001fe200000e0000 */
[----:B------:R-:W-:Y:S01]  /*a560*/  ULDC UR17, c[0x0][0x608] ;  /* 0x0001820000117ab9 */ /* 0x000fe20000000800 */
[----:B------:R-:W-:Y:S01]  /*a570*/  ULOP3.LUT UR40, URZ, UR15, URZ, 0x33, !UPT ;  /* 0x0000000f3f287292 */ /* 0x000fe2000f8e333f */
[----:B------:R-:W-:Y:S01]  /*a580*/  ISETP.NE.AND.EX P0, PT, RZ, UR5, PT, P0 ;  /* 0x00000005ff007c0c */ /* 0x000fe2000bf05300 */
[----:B------:R-:W-:Y:S02]  /*a590*/  USHF.R.U64 UR15, UR16, UR17, UR8 ;  /* 0x00000011100f7299 */ /* 0x000fe40008001208 */
[----:B------:R-:W-:Y:S02]  /*a5a0*/  USHF.R.U32.HI UR8, URZ, UR17, UR8 ;  /* 0x000000113f087299 */ /* 0x000fe40008011608 */
[----:B------:R-:W-:Y:S02]  /*a5b0*/  UIADD3 UR12, -UR12, URZ, URZ ;  /* 0x0000003f0c0c7290 */ /* 0x000fe4000fffe13f */
[----:B------:R-:W-:Y:S01]  /*a5c0*/  USHF.R.U64 UR17, UR15, UR21, UR8 ;  /* 0x000000150f117299 */ /* 0x000fe20008001208 */
[----:B------:R-:W-:Y:S01]  /*a5d0*/  UMOV UR19, 0x1 ;  /* 0x0000000100137882 */ /* 0x000fe20000000000 */
[----:B------:R-:W-:Y:S01]  /*a5e0*/  ULDC UR13, c[0x0][0x144] ;  /* 0x00005100000d7ab9 */ /* 0x000fe20000000800 */
[----:B------:R-:W-:Y:S01]  /*a5f0*/  ULDC UR7, c[0x0][0x600] ;  /* 0x0001800000077ab9 */ /* 0x000fe20000000800 */
[----:B------:R-:W-:-:S02]  /*a600*/  USHF.L.U32 UR24, UR19, UR21, URZ ;  /* 0x0000001513187299 */ /* 0x000fc4000800063f */
[----:B------:R-:W-:Y:S02]  /*a610*/  USHF.R.U32.HI UR8, URZ, UR21, UR8 ;  /* 0x000000153f087299 */ /* 0x000fe40008011608 */
[----:B------:R-:W-:Y:S02]  /*a620*/  UIMAD UR21, UR13, UR12, UR6 ;  /* 0x0000000c0d1572a4 */ /* 0x000fe4000f8e0206 */
[----:B------:R-:W-:Y:S02]  /*a630*/  UIADD3 UR20, UR7, -0x1, URZ ;  /* 0xffffffff07147890 */ /* 0x000fe4000fffe03f */
[----:B------:R-:W-:Y:S01]  /*a640*/  UIADD3 UR19, -UR14, URZ, URZ ;  /* 0x0000003f0e137290 */ /* 0x000fe2000fffe13f */
        /* <DEDUP_REMOVED lines=17> */
.L_x_354:
[----:B------:R-:W-:Y:S01]  /*a760*/  UISETP.NE.AND UP0, UPT, UR39, URZ, UPT ;  /* 0x0000003f2700728c */ /* 0x000fe2000bf05270 */
[----:B------:R-:W-:Y:S01]  /*a770*/  IMAD.MOV.U32 R0, RZ, RZ, 0x1 ;  /* 0x00000001ff007424 */ /* 0x000fe200078e00ff */
[----:B------:R-:W-:Y:S02]  /*a780*/  USHF.R.U64 UR4, UR6, UR22, UR8 ;  /* 0x0000001606047299 */ /* 0x000fe40008001208 */
[----:B------:R-:W-:Y:S02]  /*a790*/  ULOP3.LUT UR40, UR15, UR40, URZ, 0xc0, !UPT ;  /* 0x000000280f287292 */ /* 0x000fe4000f8ec03f */
[----:B------:R-:W-:Y:S02]  /*a7a0*/  UIADD3 UR5, -UR4, URZ, URZ ;  /* 0x0000003f04057290 */ /* 0x000fe4000fffe13f */
[----:B------:R-:W-:Y:S02]  /*a7b0*/  UIMAD UR40, UR24, UR4, UR40 ;  /* 0x00000004182872a4 */ /* 0x000fe4000f8e0228 */
[----:B------:R-:W-:-:S02]  /*a7c0*/  ULOP3.LUT UR16, UR16, UR20, URZ, 0xc0, !UPT ;  /* 0x0000001410107292 */ /* 0x000fc4000f8ec03f */
[----:B------:R-:W-:Y:S02]  /*a7d0*/  @UP0 UIMAD UR21, UR25, UR19, UR18 ;  /* 0x00000013191502a4 */ /* 0x000fe4000f8e0212 */
[----:B------:R-:W-:-:S03]  /*a7e0*/  UIMAD UR4, UR5, UR23, UR17 ;  /* 0x00000017050472a4 */ /* 0x000fc6000f8e0211 */
[----:B------:R-:W-:Y:S01]  /*a7f0*/  ULDC UR5, c[0x0][0x610] ;  /* 0x0001840000057ab9 */ /* 0x000fe20000000800 */
[----:B------:R-:W-:Y:S02]  /*a800*/  UIMAD UR4, UR4, UR7, UR16 ;  /* 0x00000007040472a4 */ /* 0x000fe4000f8e0210 */
[----:B------:R-:W-:-:S04]  /*a810*/  UIMAD UR40, UR40, UR5, UR21 ;  /* 0x00000005282872a4 */ /* 0x000fc8000f8e0215 */
[----:B------:R-:W-:Y:S02]  /*a820*/  USEL UR41, UR4, UR40, !UP0 ;  /* 0x0000002804297287 */ /* 0x000fe4000c000000 */
[----:B------:R-:W-:-:S12]  /*a830*/  USEL UR40, UR40, UR4, !UP0 ;  /* 0x0000000428287287 */ /* 0x000fd8000c000000 */
.L_x_352:
[----:B------:R-:W-:-:S13]  /*a840*/  LOP3.LUT P0, RZ, R0, 0xff, RZ, 0xc0, !PT ;  /* 0x000000ff00ff7812 */ /* 0x000fda000780c0ff */
[----:B------:R-:W-:Y:S05]  /*a850*/  @P0 BRA `(.L_x_355) ;  /* 0xffffff6800900947 */ /* 0x000fea000383ffff */
[----:B------:R-:W-:Y:S05]  /*a860*/  EXIT ;  /* 0x000000000000794d */ /* 0x000fea0003800000 */
.L_x_4:
[----:B------:R-:W-:Y:S01]  /*a870*/  ULDC.64 UR8, c[0x0][0x650] ;  /* 0x0001940000087ab9 */ /* 0x000fe20000000a00 */
[----:B------:R-:W-:Y:S01]  /*a880*/  PRMT R0, RZ, 0x7610, R0 ;  /* 0x00007610ff007816 */ /* 0x000fe20000000000 */
[----:B------:R-:W-:Y:S01]  /*a890*/  IMAD.MOV.U32 R3, RZ, RZ, -0x1 ;  /* 0xffffffffff037424 */ /* 0x000fe200078e00ff */
[----:B------:R-:W-:Y:S01]  /*a8a0*/  ISETP.GE.U32.AND P0, PT, R16, UR8, PT ;  /* 0x0000000810007c0c */ /* 0x000fe2000bf06070 */
[----:B------:R-:W-:Y:S02]  /*a8b0*/  IMAD.MOV.U32 R4, RZ, RZ, -0x1 ;  /* 0xffffffffff047424 */ /* 0x000fe400078e00ff */
[----:B------:R-:W-:Y:S01]  /*a8c0*/  IMAD.MOV.U32 R11, RZ, RZ, -0x1 ;  /* 0xffffffffff0b7424 */ /* 0x000fe200078e00ff */
[----:B------:R-:W-:-:S13]  /*a8d0*/  ISETP.GE.U32.AND.EX P0, PT, R17, UR9, PT, P0 ;  /* 0x0000000911007c0c */ /* 0x000fda000bf06100 */
[----:B------:R-:W-:Y:S05]  /*a8e0*/  @P0 BRA `(.L_x_356) ;  /* 0x00000004008c0947 */ /* 0x000fea0003800000 */
[----:B------:R-:W-:Y:S01]  /*a8f0*/  I2FP.F32.U32 R0, UR4 ;  /* 0x0000000400007c45 */ /* 0x000fe20008201000 */
[----:B0-----:R-:W-:Y:S01]  /*a900*/  ULDC.64 UR16, c[0x0][0x628] ;  /* 0x00018a0000107ab9 */ /* 0x001fe20000000a00 */
        /* <DEDUP_REMOVED lines=24> */
.L_x_357:
        /* <DEDUP_REMOVED lines=24> */
[----:B------:R-:W-:Y:S01]  /*ac10*/  UMOV UR19, 0x1 ;  /* 0x0000000100137882 */ /* 0x000fe20000000000 */
[----:B------:R-:W-:Y:S01]  /*ac20*/  ULDC UR20, c[0x0][0x608] ;  /* 0x0001820000147ab9 */ /* 0x000fe20000000800 */
[----:B------:R-:W-:Y:S01]  /*ac30*/  USHF.L.U32 UR26, UR19, UR23, URZ ;  /* 0x00000017131a7299 */ /* 0x000fe2000800063f */
[----:B------:R-:W-:Y:S01]  /*ac40*/  ISETP.NE.AND.EX P0, PT, RZ, UR9, PT, P0 ;  /* 0x00000009ff007c0c */ /* 0x000fe2000bf05300 */
[----:B------:R-:W-:Y:S02]  /*ac50*/  USHF.R.U64 UR19, UR18, UR20, UR11 ;  /* 0x0000001412137299 */ /* 0x000fe4000800120b */
[----:B------:R-:W-:Y:S02]  /*ac60*/  USHF.R.U32.HI UR11, URZ, UR20, UR11 ;  /* 0x000000143f0b7299 */ /* 0x000fe4000801160b */
[----:B------:R-:W-:-:S02]  /*ac70*/  UIADD3 UR15, -UR15, URZ, URZ ;  /* 0x0000003f0f0f7290 */ /* 0x000fc4000fffe13f */
[----:B------:R-:W-:Y:S01]  /*ac80*/  USHF.R.U64 UR20, UR19, UR23, UR11 ;  /* 0x0000001713147299 */ /* 0x000fe2000800120b */
[----:B------:R-:W-:Y:S01]  /*ac90*/  ULDC UR16, c[0x0][0x144] ;  /* 0x0000510000107ab9 */ /* 0x000fe20000000800 */
[----:B------:R-:W-:Y:S01]  /*aca0*/  ULDC UR6, c[0x0][0x600] ;  /* 0x0001800000067ab9 */ /* 0x000fe20000000800 */
[----:B------:R-:W-:Y:S02]  /*acb0*/  USHF.R.U32.HI UR11, URZ, UR23, UR11 ;  /* 0x000000173f0b7299 */ /* 0x000fe4000801160b */
[----:B------:R-:W-:Y:S02]  /*acc0*/  UIMAD UR23, UR16, UR15, UR4 ;  /* 0x0000000f101772a4 */ /* 0x000fe4000f8e0204 */
[----:B------:R-:W-:Y:S02]  /*acd0*/  UIADD3 UR22, UR6, -0x1, URZ ;  /* 0xffffffff06167890 */ /* 0x000fe4000fffe03f */
[----:B------:R-:W-:Y:S02]  /*ace0*/  ULOP3.LUT UR27, URZ, UR13, URZ, 0x33, !UPT ;  /* 0x0000000d3f1b7292 */ /* 0x000fe4000f8e333f */
        /* <DEDUP_REMOVED lines=18> */
.L_x_358:
[----:B------:R-:W-:Y:S01]  /*ae10*/  UISETP.NE.AND UP0, UPT, UR39, URZ, UPT ;  /* 0x0000003f2700728c */ /* 0x000fe2000bf05270 */
[----:B------:R-:W-:Y:S01]  /*ae20*/  IMAD.MOV.U32 R0, RZ, RZ, 0x1 ;  /* 0x00000001ff007424 */ /* 0x000fe200078e00ff */
[----:B------:R-:W-:Y:S01]  /*ae30*/  USHF.R.U64 UR8, UR4, UR24, UR11 ;  /* 0x0000001804087299 */ /* 0x000fe2000800120b */
[----:B------:R-:W-:Y:S01]  /*ae40*/  IMAD.U32 R11, RZ, RZ, UR5 ;  /* 0x00000005ff0b7e24 */ /* 0x000fe2000f8e00ff */
[----:B------:R-:W-:Y:S02]  /*ae50*/  ULOP3.LUT UR4, UR19, UR27, URZ, 0xc0, !UPT ;  /* 0x0000001b13047292 */ /* 0x000fe4000f8ec03f */
[----:B------:R-:W-:Y:S02]  /*ae60*/  ULOP3.LUT UR18, UR18, UR22, URZ, 0xc0, !UPT ;  /* 0x0000001612127292 */ /* 0x000fe4000f8ec03f */
[----:B------:R-:W-:-:S03]  /*ae70*/  UIMAD UR4, UR26, UR8, UR4 ;  /* 0x000000081a0472a4 */ /* 0x000fc6000f8e0204 */
[----:B------:R-:W-:Y:S02]  /*ae80*/  @UP0 UIMAD UR23, UR28, UR21, UR7 ;  /* 0x000000151c1702a4 */ /* 0x000fe4000f8e0207 */
[----:B------:R-:W-:-:S03]  /*ae90*/  UIADD3 UR7, -UR8, URZ, URZ ;  /* 0x0000003f08077290 */ /* 0x000fc6000fffe13f */
[----:B------:R-:W-:Y:S01]  /*aea0*/  ULDC UR8, c[0x0][0x610] ;  /* 0x0001840000087ab9 */ /* 0x000fe20000000800 */
[----:B------:R-:W-:Y:S02]  /*aeb0*/  UIMAD UR7, UR7, UR25, UR20 ;  /* 0x00000019070772a4 */ /* 0x000fe4000f8e0214 */
[----:B------:R-:W-:Y:S02]  /*aec0*/  UIMAD UR4, UR4, UR8, UR23 ;  /* 0x00000008040472a4 */ /* 0x000fe4000f8e0217 */
[----:B------:R-:W-:-:S04]  /*aed0*/  UIMAD UR7, UR7, UR6, UR18 ;  /* 0x00000006070772a4 */ /* 0x000fc8000f8e0212 */
[----:B------:R-:W-:Y:S02]  /*aee0*/  USEL UR6, UR7, UR4, !UP0 ;  /* 0x0000000407067287 */ /* 0x000fe4000c000000 */
[----:B------:R-:W-:-:S04]  /*aef0*/  USEL UR4, UR4, UR7, !UP0 ;  /* 0x0000000704047287 */ /* 0x000fc8000c000000 */
[----:B------:R-:W-:Y:S02]  /*af00*/  IMAD.U32 R4, RZ, RZ, UR6 ;  /* 0x00000006ff047e24 */ /* 0x000fe4000f8e00ff */
[----:B------:R-:W-:-:S07]  /*af10*/  IMAD.U32 R3, RZ, RZ, UR4 ;  /* 0x00000004ff037e24 */ /* 0x000fce000f8e00ff */
.L_x_356:
[----:B------:R-:W-:-:S08]  /*af20*/  NOP ;  /* 0x0000000000007918 */ /* 0x000fd00000000000 */
[----:B------:R-:W1:-:S00]  /*af30*/  USETMAXREG.DEALLOC.CTAPOOL 0x28 ;  /* 0x00000028000079c8 */ /* 0x000e4000080e0500 */
[----:B------:R-:W-:-:S13]  /*af40*/  ISETP.NE.AND P0, PT, RZ, UR10, PT ;  /* 0x0000000aff007c0c */ /* 0x000fda000bf05270 */
[----:B0-----:R-:W-:Y:S05]  /*af50*/  @P0 EXIT ;  /* 0x000000000000094d */ /* 0x001fea0003800000 */
[----:B-1----:R-:W-:Y:S01]  /*af60*/  LOP3.LUT P0, RZ, R0, 0xff, RZ, 0xc0, !PT ;  /* 0x000000ff00ff7812 */ /* 0x002fe2000780c0ff */
[----:B------:R-:W-:Y:S02]  /*af70*/  IMAD.MOV.U32 R0, RZ, RZ, 0x1 ;  /* 0x00000001ff007424 */ /* 0x000fe400078e00ff */
[----:B------:R-:W-:-:S10]  /*af80*/  IMAD.MOV.U32 R8, RZ, RZ, RZ ;  /* 0x000000ffff087224 */ /* 0x000fd400078e00ff */
[----:B------:R-:W-:Y:S05]  /*af90*/  @!P0 BRA `(.L_x_359) ;  /* 0x0000000c00488947 */ /* 0x000fea0003800000 */
[----:B------:R-:W-:Y:S01]  /*afa0*/  ULDC UR4, c[0x0][0x28c] ;  /* 0x0000a30000047ab9 */ /* 0x000fe20000000800 */
[----:B------:R-:W-:Y:S01]  /*afb0*/  ULDC UR6, c[0x0][0x658] ;  /* 0x0001960000067ab9 */ /* 0x000fe20000000800 */
[----:B------:R-:W-:Y:S01]  /*afc0*/  UIADD3 UR10, UR4, 0x1f, URZ ;  /* 0x0000001f040a7890 */ /* 0x000fe2000fffe03f */
[C---:B------:R-:W-:Y:S01]  /*afd0*/  LOP3.LUT P2, RZ, R2.reuse, 0x7f, RZ, 0xc0, !PT ;  /* 0x0000007f02ff7812 */ /* 0x040fe2000784c0ff */
[----:B------:R-:W-:Y:S01]  /*afe0*/  UMOV UR7, 0xffffffff ;  /* 0xffffffff00077882 */ /* 0x000fe20000000000 */
[----:B------:R-:W-:Y:S01]  /*aff0*/  ULDC UR5, c[0x0][0x600] ;  /* 0x0001800000057ab9 */ /* 0x000fe20000000800 */
[----:B------:R-:W-:Y:S01]  /*b000*/  UMOV UR9, 0x1 ;  /* 0x0000000100097882 */ /* 0x000fe20000000000 */
[----:B------:R-:W-:Y:S01]  /*b010*/  USHF.L.U32 UR7, UR7, UR6, URZ ;  /* 0x0000000607077299 */ /* 0x000fe2000800063f */
[----:B------:R-:W-:Y:S01]  /*b020*/  LOP3.LUT P0, RZ, R2, 0x1f, RZ, 0xc0, !PT ;  /* 0x0000001f02ff7812 */ /* 0x000fe2000780c0ff */
[----:B------:R-:W-:Y:S01]  /*b030*/  UIADD3 UR4, UR5, -0x1, URZ ;  /* 0xffffffff05047890 */ /* 0x000fe2000fffe03f */
[----:B------:R-:W-:Y:S01]  /*b040*/  BSSY B0, `(.L_x_359) ;  /* 0x00000c7000007945 */ /* 0x000fe20003800000 */
[----:B------:R-:W-:Y:S01]  /*b050*/  USHF.R.S32.HI UR11, URZ, 0x1f, UR10 ;  /* 0x0000001f3f0b7899 */ /* 0x000fe2000801140a */
[----:B------:R-:W-:Y:S01]  /*b060*/  PLOP3.LUT P0, PT, P0, P2, PT, 0x8a, 0x0 ;  /* 0x000000000000781c */ /* 0x000fe20000705172 */
[----:B------:R-:W-:Y:S01]  /*b070*/  ULDC UR8, c[0x0][0xc] ;  /* 0x0000030000087ab9 */ /* 0x000fe20000000800 */
[----:B------:R-:W-:Y:S01]  /*b080*/  USHF.L.U32 UR5, UR9, UR6, URZ ;  /* 0x0000000609057299 */ /* 0x000fe2000800063f */
[----:B------:R-:W-:Y:S01]  /*b090*/  IMAD.MOV.U32 R9, RZ, RZ, 0x1 ;  /* 0x00000001ff097424 */ /* 0x000fe200078e00ff */
[----:B------:R-:W-:Y:S01]  /*b0a0*/  ULEA.HI UR11, UR11, UR10, URZ, 0x5 ;  /* 0x0000000a0b0b7291 */ /* 0x000fe2000f8f283f */
[----:B------:R-:W-:Y:S01]  /*b0b0*/  IMAD.MOV.U32 R0, RZ, RZ, 0x1 ;  /* 0x00000001ff007424 */ /* 0x000fe200078e00ff */
[----:B------:R-:W-:Y:S01]  /*b0c0*/  ULDC UR9, c[0x0][0x10] ;  /* 0x0000040000097ab9 */ /* 0x000fe20000000800 */
[----:B------:R-:W-:Y:S01]  /*b0d0*/  ULOP3.LUT UR6, URZ, UR7, URZ, 0x33, !UPT ;  /* 0x000000073f067292 */ /* 0x000fe2000f8e333f */
[----:B------:R-:W-:Y:S01]  /*b0e0*/  IMAD.MOV.U32 R8, RZ, RZ, RZ ;  /* 0x000000ffff087224 */ /* 0x000fe200078e00ff */
[----:B------:R-:W-:Y:S01]  /*b0f0*/  UIMAD.WIDE.U32 UR8, UR8, UR9, URZ ;  /* 0x00000009080872a5 */ /* 0x000fe2000f8e003f */
[----:B------:R-:W-:Y:S01]  /*b100*/  ULDC UR7, c[0x0][0x14] ;  /* 0x0000050000077ab9 */ /* 0x000fe20000000800 */
[----:B------:R-:W-:-:S02]  /*b110*/  USHF.R.S32.HI UR19, URZ, 0x5, UR11 ;  /* 0x000000053f137899 */ /* 0x000fc4000801140b */
[----:B------:R-:W-:Y:S02]  /*b120*/  UIMAD.WIDE.U32 UR22, UR8, UR7, URZ ;  /* 0x00000007081672a5 */ /* 0x000fe4000f8e003f */
[----:B------:R-:W-:Y:S02]  /*b130*/  UIMAD UR13, UR9, UR7, URZ ;  /* 0x00000007090d72a4 */ /* 0x000fe4000f8e023f */
[----:B------:R-:W-:Y:S02]  /*b140*/  ULOP3.LUT UR21, UR38, 0x2, URZ, 0xfc, !UPT ;  /* 0x0000000226157892 */ /* 0x000fe4000f8efc3f */
[----:B------:R-:W-:Y:S02]  /*b150*/  UIADD3 UR13, UR23, UR13, URZ ;  /* 0x0000000d170d7290 */ /* 0x000fe4000fffe03f */
[----:B------:R-:W-:Y:S01]  /*b160*/  UIADD3 UR26, UR19, 0x1, URZ ;  /* 0x00000001131a7890 */ /* 0x000fe2000fffe03f */
[----:B------:R-:W-:-:S11]  /*b170*/  ULDC.64 UR24, c[0x0][0x198] ;  /* 0x0000660000187ab9 */ /* 0x000fd60000000a00 */
.L_x_371:
[----:B------:R-:W-:-:S03]  /*b180*/  UMOV UR7, 0xffffffff ;  /* 0xffffffff00077882 */ /* 0x000fc60000000000 */
[----:B------:R-:W-:Y:S05]  /*b190*/  BRA.DIV UR7, `(.L_x_360) ;  /* 0x0000001607887947 */ /* 0x000fea000b800000 */
[----:B------:R-:W-:-:S13]  /*b1a0*/  ELECT P6, URZ, PT ;  /* 0x00000000003f782f */ /* 0x000fda00038c0000 */
.L_x_395:
[----:B------:R-:W0:Y:S01]  /*b1b0*/  LDC R2, c[0x0][0x28c] ;  /* 0x0000a300ff027b82 */ /* 0x000e220000000800 */
[----:B------:R-:W-:Y:S01]  /*b1c0*/  BSSY B1, `(.L_x_361) ;  /* 0x0000038000017945 */ /* 0x000fe20003800000 */
[----:B0-----:R-:W-:-:S13]  /*b1d0*/  ISETP.LT.OR P6, PT, R2, 0x1, !P6 ;  /* 0x000000010200780c */ /* 0x001fda00077c1670 */
[----:B------:R-:W-:Y:S05]  /*b1e0*/  @P6 BRA `(.L_x_362) ;  /* 0x0000000000d46947 */ /* 0x000fea0003800000 */
[----:B------:R-:W-:Y:S02]  /*b1f0*/  IMAD.SHL.U32 R7, R3, 0x100, RZ ;  /* 0x0000010003077824 */ /* 0x000fe400078e00ff */
[----:B------:R-:W-:Y:S02]  /*b200*/  IMAD R6, R4, 0xa0, RZ ;  /* 0x000000a004067824 */ /* 0x000fe400078e02ff */
[----:B------:R-:W-:Y:S02]  /*b210*/  IMAD.MOV.U32 R12, RZ, RZ, RZ ;  /* 0x000000ffff0c7224 */ /* 0x000fe400078e00ff */
[----:B------:R-:W-:Y:S02]  /*b220*/  IMAD.U32 R14, RZ, RZ, UR26 ;  /* 0x0000001aff0e7e24 */ /* 0x000fe4000f8e00ff */
[----:B------:R-:W-:Y:S02]  /*b230*/  IMAD.MOV.U32 R2, RZ, RZ, R0 ;  /* 0x000000ffff027224 */ /* 0x000fe400078e0000 */
[----:B------:R-:W-:-:S07]  /*b240*/  IMAD.MOV.U32 R3, RZ, RZ, R8 ;  /* 0x000000ffff037224 */ /* 0x000fce00078e0008 */
.L_x_366:
[----:B------:R-:W0:Y:S01]  /*b250*/  S2R R5, SR_CgaCtaId ;  /* 0x0000000000057919 */ /* 0x000e220000008800 */
[----:B------:R-:W-:-:S04]  /*b260*/  MOV R4, 0x400 ;  /* 0x0000040000047802 */ /* 0x000fc80000000f00 */
[----:B0-----:R-:W-:Y:S02]  /*b270*/  LEA R10, R5, R4, 0x18 ;  /* 0x00000004050a7211 */ /* 0x001fe400078ec0ff */
[----:B------:R-:W-:Y:S01]  /*b280*/  SHF.L.U32 R4, R2, 0x1f, RZ ;  /* 0x0000001f02047819 */ /* 0x000fe200000006ff */
[----:B------:R-:W0:Y:S02]  /*b290*/  @!P2 LDC R5, c[0x0][0x500] ;  /* 0x00014000ff05ab82 */ /* 0x000e240000000800 */
[----:B------:R-:W-:-:S04]  /*b2a0*/  IMAD R13, R3, 0x8, R10 ;  /* 0x00000008030d7824 */ /* 0x000fc800078e020a */
[----:B------:R-:W1:Y:S02]  /*b2b0*/  SYNCS.PHASECHK.TRANS64.TRYWAIT P1, [R13+URZ+0x88], R4 ;  /* 0x000088040d0075a7 */ /* 0x000e64000802017f */
[----:B-1----:R-:W-:Y:S05]  /*b2c0*/  @!P1 BRA `(.L_x_363) ;  /* 0x00000014005c9947 */ /* 0x002fea0003800000 */
.L_x_396:
[----:B------:R-:W-:Y:S01]  /*b2d0*/  UPRMT UR7, UR21, 0x9910, URZ ;  /* 0x0000991015077896 */ /* 0x000fe2000800003f */
[----:B0-----:R0:W-:Y:S03]  /*b2e0*/  @!P2 SYNCS.ARRIVE.TRANS64 RZ, [R13+URZ], R5 ;  /* 0x000000050dffa9a7 */ /* 0x0011e6000800003f */
[----:B------:R-:W-:-:S06]  /*b2f0*/  UISETP.NE.AND UP0, UPT, UR7, 0x2, UPT ;  /* 0x000000020700788c */ /* 0x000fcc000bf05270 */
[----:B------:R-:W-:-:S13]  /*b300*/  PLOP3.LUT P1, PT, PT, PT, UP0, 0x80, 0x0 ;  /* 0x000000000000781c */ /* 0x000fda0003f2f008 */
[----:B0-----:R-:W-:Y:S05]  /*b310*/  @P1 BRA `(.L_x_364) ;  /* 0x0000000000041947 */ /* 0x001fea0003800000 */
[----:B------:R-:W-:Y:S01]  /*b320*/  BPT.TRAP 0x1 ;  /* 0x000000040000795c */ /* 0x000fe20000300000 */
.L_x_364:
[----:B------:R-:W-:Y:S05]  /*b330*/  @P0 BRA `(.L_x_365) ;  /* 0x0000000000040947 */ /* 0x000fea0003800000 */
[----:B------:R-:W-:Y:S01]  /*b340*/  BPT.TRAP 0x1 ;  /* 0x000000040000795c */ /* 0x000fe20000300000 */
.L_x_365:
[--C-:B-1----:R-:W-:Y:S01]  /*b350*/  IMAD R4, R3, 0x2000, R10.reuse ;  /* 0x0000200003047824 */ /* 0x102fe200078e020a */
[----:B------:R-:W-:Y:S01]  /*b360*/  R2UR UR9, R13 ;  /* 0x000000000d0972ca */ /* 0x000fe200000e0000 */
[----:B------:R-:W-:Y:S01]  /*b370*/  IMAD R10, R3, 0x1400, R10 ;  /* 0x00001400030a7824 */ /* 0x000fe200078e020a */
[----:B------:R-:W-:Y:S01]  /*b380*/  UIADD3 UR14, UP0, UR24, 0xf0, URZ ;  /* 0x000000f0180e7890 */ /* 0x000fe2000ff1e03f */
[----:B------:R-:W-:Y:S01]  /*b390*/  VIADD R14, R14, 0xffffffff ;  /* 0xffffffff0e0e7836 */ /* 0x000fe20000000000 */
[----:B------:R-:W-:Y:S01]  /*b3a0*/  R2UR UR7, R4 ;  /* 0x00000000040772ca */ /* 0x000fe200000e0000 */
[----:B------:R-:W-:Y:S01]  /*b3b0*/  UIADD3 UR28, UP1, UR24, 0x1f0, URZ ;  /* 0x000001f0181c7890 */ /* 0x000fe2000ff3e03f */
[----:B------:R-:W-:Y:S01]  /*b3c0*/  R2UR UR8, R10 ;  /* 0x000000000a0872ca */ /* 0x000fe200000e0000 */
[----:B------:R-:W-:Y:S01]  /*b3d0*/  UIADD3.X UR15, URZ, UR25, URZ, UP0, !UPT ;  /* 0x000000193f0f7290 */ /* 0x000fe200087fe43f */
[----:B------:R-:W-:Y:S01]  /*b3e0*/  R2UR UR11, R7 ;  /* 0x00000000070b72ca */ /* 0x000fe200000e0000 */
[----:B------:R-:W-:Y:S01]  /*b3f0*/  VIADD R3, R3, 0x1 ;  /* 0x0000000103037836 */ /* 0x000fe20000000000 */
[----:B------:R-:W-:Y:S01]  /*b400*/  R2UR UR10, R12 ;  /* 0x000000000c0a72ca */ /* 0x000fe200000e0000 */
[----:B------:R-:W-:Y:S01]  /*b410*/  UIADD3.X UR29, URZ, UR25, URZ, UP1, !UPT ;  /* 0x000000193f1d7290 */ /* 0x000fe20008ffe43f */
[----:B------:R-:W-:Y:S01]  /*b420*/  R2UR UR12, R11 ;  /* 0x000000000b0c72ca */ /* 0x000fe200000e0000 */
[----:B------:R-:W-:Y:S01]  /*b430*/  UMOV UR16, 0x0 ;  /* 0x0000000000107882 */ /* 0x000fe20000000000 */
[----:B------:R-:W-:Y:S01]  /*b440*/  R2UR UR20, R6 ;  /* 0x00000000061472ca */ /* 0x000fe200000e0000 */
[----:B------:R-:W-:Y:S01]  /*b450*/  UMOV UR17, 0x10000000 ;  /* 0x1000000000117882 */ /* 0x000fe20000000000 */
[----:B------:R-:W-:Y:S01]  /*b460*/  ISETP.GT.AND P3, PT, R14, 0x1, PT ;  /* 0x000000010e00780c */ /* 0x000fe20003f64270 */
[----:B------:R-:W-:Y:S01]  /*b470*/  UIADD3 UR7, UR7, 0x200, URZ ;  /* 0x0000020007077890 */ /* 0x000fe2000fffe03f */
[----:B------:R-:W-:Y:S01]  /*b480*/  ISETP.NE.AND P1, PT, R3, 0x11, PT ;  /* 0x000000110300780c */ /* 0x000fe20003f25270 */
[----:B------:R-:W-:Y:S01]  /*b490*/  UIADD3 UR18, UR8, 0x22200, URZ ;  /* 0x0002220008127890 */ /* 0x000fe2000fffe03f */
[----:B------:R-:W-:-:S02]  /*b4a0*/  VIADD R12, R12, 0x20 ;  /* 0x000000200c0c7836 */ /* 0x000fc40000000000 */
[----:B------:R-:W-:Y:S02]  /*b4b0*/  SEL R5, RZ, 0x1, P1 ;  /* 0x00000001ff057807 */ /* 0x000fe40000800000 */
[----:B------:R-:W-:Y:S01]  /*b4c0*/  UMOV UR8, UR7 ;  /* 0x0000000700087c82 */ /* 0x000fe20008000000 */
[----:B------:R-:W-:Y:S01]  /*b4d0*/  SEL R3, R3, RZ, P1 ;  /* 0x000000ff03037207 */ /* 0x000fe20000800000 */
[----:B------:R0:W-:Y:S01]  /*b4e0*/  UTMALDG.3D [UR8], [UR14], desc[UR16] ;  /* 0x000010080e0075b4 */ /* 0x0001e20008011000 */
[----:B------:R-:W-:Y:S01]  /*b4f0*/  LOP3.LUT R2, R2, R5, RZ, 0x3c, !PT ;  /* 0x0000000502027212 */ /* 0x000fe200078e3cff */
[----:B0-----:R-:W-:Y:S01]  /*b500*/  UMOV UR8, UR18 ;  /* 0x0000001200087c82 */ /* 0x001fe20008000000 */
[----:B------:R-:W-:Y:S02]  /*b510*/  UMOV UR11, UR20 ;  /* 0x00000014000b7c82 */ /* 0x000fe40008000000 */
[----:B------:R0:W-:Y:S02]  /*b520*/  UTMALDG.3D [UR8], [UR28], desc[UR16] ;  /* 0x000010081c0075b4 */ /* 0x0001e40008011000 */
[----:B0-----:R-:W-:Y:S05]  /*b530*/  @P3 BRA `(.L_x_366) ;  /* 0xfffffffc00443947 */ /* 0x001fea000383ffff */
.L_x_362:
[----:B------:R-:W-:Y:S05]  /*b540*/  BSYNC B1 ;  /* 0x0000000000017941 */ /* 0x000fea0003800000 */
.L_x_361:
[----:B------:R-:W-:Y:S01]  /*b550*/  LOP3.LUT P4, RZ, R9, 0xff, RZ, 0xc0, !PT ;  /* 0x000000ff09ff7812 */ /* 0x000fe2000788c0ff */
[----:B------:R-:W-:Y:S01]  /*b560*/  VIADD R8, R8, UR19 ;  /* 0x0000001308087c36 */ /* 0x000fe20008000000 */
[----:B------:R-:W-:Y:S01]  /*b570*/  ULDC.64 UR8, c[0x0][0x650] ;  /* 0x0001940000087ab9 */ /* 0x000fe20000000a00 */
[----:B------:R-:W-:Y:S01]  /*b580*/  IMAD.U32 R5, RZ, RZ, UR19 ;  /* 0x00000013ff057e24 */ /* 0x000fe2000f8e00ff */
[----:B------:R-:W-:Y:S01]  /*b590*/  UISETP.GE.U32.AND UP0, UPT, UR19, 0x11, UPT ;  /* 0x000000111300788c */ /* 0x000fe2000bf06070 */
[----:B------:R-:W-:Y:S01]  /*b5a0*/  BSSY B1, `(.L_x_367) ;  /* 0x000006e000017945 */ /* 0x000fe20003800000 */
[----:B------:R-:W-:Y:S01]  /*b5b0*/  ISETP.GT.U32.AND P1, PT, R8, 0x10, PT ;  /* 0x000000100800780c */ /* 0x000fe20003f24070 */
[----:B------:R-:W-:Y:S01]  /*b5c0*/  IMAD.MOV.U32 R11, RZ, RZ, -0x1 ;  /* 0xffffffffff0b7424 */ /* 0x000fe200078e00ff */
[----:B------:R-:W-:Y:S02]  /*b5d0*/  PRMT R9, RZ, 0x7610, R9 ;  /* 0x00007610ff097816 */ /* 0x000fe40000000009 */
[----:B------:R-:W-:-:S02]  /*b5e0*/  ISETP.LT.U32.AND P1, PT, R5, 0x11, P1 ;  /* 0x000000110500780c */ /* 0x000fc40000f21070 */
[----:B------:R-:W-:Y:S01]  /*b5f0*/  PLOP3.LUT P3, PT, PT, PT, UP0, 0x80, 0x0 ;  /* 0x000000000000781c */ /* 0x000fe20003f6f008 */
[----:B------:R-:W0:Y:S01]  /*b600*/  @P4 S2R R3, SR_CgaCtaId ;  /* 0x0000000000034919 */ /* 0x000e220000008800 */
[----:B------:R-:W-:-:S04]  /*b610*/  @P4 MOV R2, 0x400 ;  /* 0x0000040000024802 */ /* 0x000fc80000000f00 */
[----:B0-----:R-:W-:Y:S01]  /*b620*/  @P4 LEA R4, R3, R2, 0x18 ;  /* 0x0000000203044211 */ /* 0x001fe200078ec0ff */
[----:B------:R-:W-:-:S03]  /*b630*/  IMAD.WIDE.U32 R2, R8, -0xf0f0f0f, RZ ;  /* 0xf0f0f0f108027825 */ /* 0x000fc600078e00ff */
[----:B------:R0:W-:Y:S01]  /*b640*/  @P4 SYNCS.ARRIVE.TRANS64.A1T0 RZ, [R4+URZ+0x128], RZ ;  /* 0x000128ff04ff49a7 */ /* 0x0001e2000810003f */
[----:B------:R-:W-:Y:S02]  /*b650*/  IADD3 R16, P4, R16, UR22, RZ ;  /* 0x0000001610107c10 */ /* 0x000fe4000ff9e0ff */
[----:B------:R-:W-:Y:S02]  /*b660*/  SHF.R.U32.HI R5, RZ, 0x4, R3 ;  /* 0x00000004ff057819 */ /* 0x000fe40000011603 */
[----:B------:R-:W-:Y:S02]  /*b670*/  SEL R3, RZ, 0x1, !P1 ;  /* 0x00000001ff037807 */ /* 0x000fe40004800000 */
[----:B------:R-:W-:Y:S01]  /*b680*/  IADD3.X R17, R17, UR13, RZ, P4, !PT ;  /* 0x0000000d11117c10 */ /* 0x000fe2000a7fe4ff */
[----:B------:R-:W-:Y:S01]  /*b690*/  IMAD R8, R5, -0x11, R8 ;  /* 0xffffffef05087824 */ /* 0x000fe200078e0208 */
[----:B------:R-:W-:Y:S01]  /*b6a0*/  ISETP.GE.U32.AND P1, PT, R16, UR8, PT ;  /* 0x0000000810007c0c */ /* 0x000fe2000bf26070 */
[----:B0-----:R-:W-:Y:S01]  /*b6b0*/  IMAD.MOV.U32 R4, RZ, RZ, -0x1 ;  /* 0xffffffffff047424 */ /* 0x001fe200078e00ff */
[----:B------:R-:W-:Y:S01]  /*b6c0*/  LOP3.LUT R0, R0, R3, RZ, 0x3c, !PT ;  /* 0x0000000300007212 */ /* 0x000fe200078e3cff */
[----:B------:R-:W-:Y:S01]  /*b6d0*/  IMAD.MOV.U32 R3, RZ, RZ, -0x1 ;  /* 0xffffffffff037424 */ /* 0x000fe200078e00ff */
[----:B------:R-:W-:-:S02]  /*b6e0*/  ISETP.GE.U32.AND.EX P1, PT, R17, UR9, PT, P1 ;  /* 0x0000000911007c0c */ /* 0x000fc4000bf26110 */
[----:B------:R-:W-:Y:S02]  /*b6f0*/  @P3 LOP3.LUT R0, R0, 0x1, R5, 0x78, !PT ;  /* 0x0000000100003812 */ /* 0x000fe400078e7805 */
[----:B------:R-:W-:-:S09]  /*b700*/  PRMT R2, RZ, 0x7610, R2 ;  /* 0x00007610ff027816 */ /* 0x000fd20000000002 */
[----:B------:R-:W-:Y:S05]  /*b710*/  @P1 BRA `(.L_x_368) ;  /* 0x0000000400581947 */ /* 0x000fea0003800000 */
[----:B------:R-:W-:Y:S01]  /*b720*/  ULDC.64 UR8, c[0x0][0x628] ;  /* 0x00018a0000087ab9 */ /* 0x000fe20000000a00 */
[----:B------:R-:W0:Y:S01]  /*b730*/  S2R R12, SR_CTAID.X ;  /* 0x00000000000c7919 */ /* 0x000e220000002500 */
[----:B------:R-:W-:Y:S01]  /*b740*/  ISETP.NE.U32.AND P1, PT, RZ, UR8, PT ;  /* 0x00000008ff007c0c */ /* 0x000fe2000bf25070 */
[----:B------:R-:W-:Y:S01]  /*b750*/  ULDC UR10, c[0x0][0x630] ;  /* 0x00018c00000a7ab9 */ /* 0x000fe20000000800 */
[----:B------:R-:W-:Y:S01]  /*b760*/  IMAD.MOV.U32 R2, RZ, RZ, R16 ;  /* 0x000000ffff027224 */ /* 0x000fe200078e0010 */
[----:B------:R-:W1:Y:S01]  /*b770*/  S2R R10, SR_CTAID.Y ;  /* 0x00000000000a7919 */ /* 0x000e620000002600 */
[----:B------:R-:W-:Y:S01]  /*b780*/  ISETP.NE.AND.EX P1, PT, RZ, UR9, PT, P1 ;  /* 0x00000009ff007c0c */ /* 0x000fe2000bf25310 */
[----:B------:R-:W-:-:S12]  /*b790*/  IMAD.MOV.U32 R3, RZ, RZ, R17 ;  /* 0x000000ffff037224 */ /* 0x000fd800078e0011 */
[----:B------:R-:W-:Y:S05]  /*b7a0*/  @!P1 BRA `(.L_x_369) ;  /* 0x0000000000289947 */ /* 0x000fea0003800000 */
[----:B------:R-:W-:Y:S02]  /*b7b0*/  ULDC UR7, c[0x0][0x634] ;  /* 0x00018d0000077ab9 */ /* 0x000fe40000000800 */
[----:B------:R-:W-:-:S05]  /*b7c0*/  IADD3 R7, P1, R16, UR7, RZ ;  /* 0x0000000710077c10 */ /* 0x000fca000ff3e0ff */
[----:B------:R-:W-:-:S04]  /*b7d0*/  IMAD.X R11, RZ, RZ, R17, P1 ;  /* 0x000000ffff0b7224 */ /* 0x000fc800008e0611 */
[----:B------:R-:W-:-:S04]  /*b7e0*/  IMAD.WIDE.U32 R4, R11, UR8, RZ ;  /* 0x000000080b047c25 */ /* 0x000fc8000f8e00ff */
[----:B------:R-:W-:-:S04]  /*b7f0*/  IMAD.WIDE.U32 R4, P1, R7, UR9, R4 ;  /* 0x0000000907047c25 */ /* 0x000fc8000f820004 */
[----:B------:R-:W-:-:S04]  /*b800*/  IMAD.WIDE.U32 R6, R7, UR8, RZ ;  /* 0x0000000807067c25 */ /* 0x000fc8000f8e00ff */
[----:B------:R-:W-:Y:S01]  /*b810*/  IMAD.X R3, RZ, RZ, RZ, P1 ;  /* 0x000000ffff037224 */ /* 0x000fe200008e06ff */
[----:B------:R-:W-:Y:S01]  /*b820*/  IADD3 RZ, P1, R7, R4, RZ ;  /* 0x0000000407ff7210 */ /* 0x000fe20007f3e0ff */
[----:B------:R-:W-:-:S04]  /*b830*/  IMAD.MOV.U32 R2, RZ, RZ, R5 ;  /* 0x000000ffff027224 */ /* 0x000fc800078e0005 */
[----:B------:R-:W-:-:S08]  /*b840*/  IMAD.WIDE.U32.X R2, R11, UR9, R2, P1 ;  /* 0x000000090b027c25 */ /* 0x000fd000088e0402 */
.L_x_369:
[--C-:B------:R-:W-:Y:S01]  /*b850*/  SHF.R.U64 R11, R2, UR10, R3.reuse ;  /* 0x0000000a020b7c19 */ /* 0x100fe20008001203 */
[----:B------:R-:W-:Y:S01]  /*b860*/  ULDC.64 UR8, c[0x0][0x620] ;  /* 0x0001880000087ab9 */ /* 0x000fe20000000a00 */
[----:B------:R-:W-:Y:S01]  /*b870*/  SHF.R.U32.HI R2, RZ, UR10, R3 ;  /* 0x0000000aff027c19 */ /* 0x000fe20008011603 */
[----:B------:R-:W-:Y:S01]  /*b880*/  ULDC UR7, c[0x0][0x150] ;  /* 0x0000540000077ab9 */ /* 0x000fe20000000800 */
[----:B------:R-:W-:Y:S01]  /*b890*/  IADD3 R5, P1, RZ, -R11, RZ ;  /* 0x8000000bff057210 */ /* 0x000fe20007f3e0ff */
[----:B------:R-:W2:Y:S01]  /*b8a0*/  LDC R7, c[0x0][0x144] ;  /* 0x00005100ff077b82 */ /* 0x000ea20000000800 */
[----:B------:R-:W-:Y:S01]  /*b8b0*/  ULDC.64 UR10, c[0x0][0x640] ;  /* 0x00019000000a7ab9 */ /* 0x000fe20000000a00 */
[----:B------:R-:W-:Y:S02]  /*b8c0*/  UISETP.NE.AND UP0, UPT, UR39, URZ, UPT ;  /* 0x0000003f2700728c */ /* 0x000fe4000bf05270 */
[----:B------:R-:W-:Y:S01]  /*b8d0*/  IMAD.X R2, RZ, RZ, ~R2, P1 ;  /* 0x000000ffff027224 */ /* 0x000fe200008e0e02 */
[----:B------:R-:W-:-:S03]  /*b8e0*/  ISETP.NE.U32.AND P1, PT, RZ, UR10, PT ;  /* 0x0000000aff007c0c */ /* 0x000fc6000bf25070 */
[----:B------:R-:W-:Y:S01]  /*b8f0*/  IMAD R4, R2, UR8, RZ ;  /* 0x0000000802047c24 */ /* 0x000fe2000f8e02ff */
[----:B------:R-:W3:Y:S01]  /*b900*/  LDC R15, c[0x0][0x148] ;  /* 0x00005200ff0f7b82 */ /* 0x000ee20000000800 */
[C---:B------:R-:W-:Y:S01]  /*b910*/  IMAD.WIDE.U32 R2, R5.reuse, UR8, R16 ;  /* 0x0000000805027c25 */ /* 0x040fe2000f8e0010 */
[----:B------:R-:W-:Y:S01]  /*b920*/  ULDC UR8, c[0x0][0x154] ;  /* 0x0000550000087ab9 */ /* 0x000fe20000000800 */
[----:B------:R-:W-:Y:S02]  /*b930*/  ISETP.NE.AND.EX P1, PT, RZ, UR11, PT, P1 ;  /* 0x0000000bff007c0c */ /* 0x000fe4000bf25310 */
[----:B------:R-:W-:Y:S01]  /*b940*/  IMAD R5, R5, UR9, R4 ;  /* 0x0000000905057c24 */ /* 0x000fe2000f8e0204 */
[----:B0-----:R-:W-:Y:S01]  /*b950*/  I2FP.F32.U32 R4, R12 ;  /* 0x0000000c00047245 */ /* 0x001fe20000201000 */
[----:B------:R-:W-:Y:S01]  /*b960*/  ULDC UR9, c[0x0][0x608] ;  /* 0x0001820000097ab9 */ /* 0x000fe20000000800 */
[----:B------:R-:W-:Y:S01]  /*b970*/  PLOP3.LUT P3, PT, PT, PT, UP0, 0x80, 0x0 ;  /* 0x000000000000781c */ /* 0x000fe20003f6f008 */
[----:B------:R-:W-:-:S02]  /*b980*/  IMAD.IADD R3, R3, 0x1, R5 ;  /* 0x0000000103037824 */ /* 0x000fc400078e0205 */
[----:B------:R-:W-:Y:S01]  /*b990*/  FMUL R4, R4, UR7 ;  /* 0x0000000704047c20 */ /* 0x000fe20008400000 */
[----:B------:R-:W-:Y:S02]  /*b9a0*/  ULDC UR7, c[0x0][0x618] ;  /* 0x0001860000077ab9 */ /* 0x000fe40000000800 */
[--C-:B------:R-:W-:Y:S02]  /*b9b0*/  SHF.R.U64 R13, R2, UR7, R3.reuse ;  /* 0x00000007020d7c19 */ /* 0x100fe40008001203 */
[----:B-1----:R-:W-:Y:S01]  /*b9c0*/  I2FP.F32.U32 R2, R10 ;  /* 0x0000000a00027245 */ /* 0x002fe20000201000 */
[----:B------:R-:W0:Y:S04]  /*b9d0*/  F2I.U32.TRUNC.NTZ R4, R4 ;  /* 0x0000000400047305 */ /* 0x000e28000020f000 */
[----:B------:R-:W-:Y:S01]  /*b9e0*/  FMUL R5, R2, UR8 ;  /* 0x0000000802057c20 */ /* 0x000fe20008400000 */
[----:B------:R-:W-:Y:S01]  /*b9f0*/  SHF.R.U32.HI R2, RZ, UR7, R3 ;  /* 0x00000007ff027c19 */ /* 0x000fe20008011603 */
[----:B------:R-:W-:-:S02]  /*ba00*/  ULDC UR7, c[0x0][0x658] ;  /* 0x0001960000077ab9 */ /* 0x000fc40000000800 */
[----:B------:R1:W4:Y:S01]  /*ba10*/  F2I.U32.TRUNC.NTZ R20, R5 ;  /* 0x0000000500147305 */ /* 0x000322000020f000 */
[--C-:B------:R-:W-:Y:S02]  /*ba20*/  SHF.R.U64 R18, R13, UR9, R2.reuse ;  /* 0x000000090d127c19 */ /* 0x100fe40008001202 */
[----:B------:R-:W-:-:S04]  /*ba30*/  SHF.R.U32.HI R3, RZ, UR9, R2 ;  /* 0x00000009ff037c19 */ /* 0x000fc80008011602 */
[--C-:B------:R-:W-:Y:S01]  /*ba40*/  SHF.R.U64 R14, R18, UR7, R3.reuse ;  /* 0x00000007120e7c19 */ /* 0x100fe20008001203 */
[----:B0-----:R-:W-:Y:S01]  /*ba50*/  IMAD.MOV R4, RZ, RZ, -R4 ;  /* 0x000000ffff047224 */ /* 0x001fe200078e0a04 */
[----:B------:R-:W-:-:S03]  /*ba60*/  SHF.R.U32.HI R3, RZ, UR7, R3 ;  /* 0x00000007ff037c19 */ /* 0x000fc60008011603 */
[----:B--2---:R-:W-:Y:S02]  /*ba70*/  IMAD R12, R7, R4, R12 ;  /* 0x00000004070c7224 */ /* 0x004fe400078e020c */
[----:B------:R-:W-:Y:S01]  /*ba80*/  IMAD.MOV.U32 R2, RZ, RZ, R14 ;  /* 0x000000ffff027224 */ /* 0x000fe200078e000e */
[----:B-1--4-:R-:W-:Y:S06]  /*ba90*/  @!P1 BRA `(.L_x_370) ;  /* 0x0000000000289947 */ /* 0x012fec0003800000 */
        /* <DEDUP_REMOVED lines=10> */
.L_x_370:
[----:B------:R-:W-:Y:S01]  /*bb40*/  ULDC UR7, c[0x0][0x648] ;  /* 0x0001920000077ab9 */ /* 0x000fe20000000800 */
[----:B------:R-:W-:Y:S01]  /*bb50*/  IMAD.MOV R20, RZ, RZ, -R20 ;  /* 0x000000ffff147224 */ /* 0x000fe200078e0a14 */
[----:B------:R-:W-:Y:S01]  /*bb60*/  SHF.R.U64 R3, R2, UR7, R3 ;  /* 0x0000000702037c19 */ /* 0x000fe20008001203 */
[----:B------:R-:W-:Y:S01]  /*bb70*/  ULDC UR7, c[0x0][0x638] ;  /* 0x00018e0000077ab9 */ /* 0x000fe20000000800 */
[----:B------:R-:W-:Y:S01]  /*bb80*/  LOP3.LUT R2, R18, UR6, RZ, 0xc0, !PT ;  /* 0x0000000612027c12 */ /* 0x000fe2000f8ec0ff */
[----:B------:R-:W-:Y:S01]  /*bb90*/  UISETP.NE.AND UP0, UPT, UR39, URZ, UPT ;  /* 0x0000003f2700728c */ /* 0x000fe2000bf05270 */
[----:B------:R-:W-:Y:S01]  /*bba0*/  LOP3.LUT R13, R13, UR4, RZ, 0xc0, !PT ;  /* 0x000000040d0d7c12 */ /* 0x000fe2000f8ec0ff */
[----:B------:R-:W-:Y:S01]  /*bbb0*/  IMAD.MOV R5, RZ, RZ, -R3 ;  /* 0x000000ffff057224 */ /* 0x000fe200078e0a03 */
[----:B------:R-:W-:Y:S01]  /*bbc0*/  ULDC UR8, c[0x0][0x610] ;  /* 0x0001840000087ab9 */ /* 0x000fe20000000800 */
[----:B---3--:R-:W-:Y:S02]  /*bbd0*/  @P3 IMAD R12, R15, R20, R10 ;  /* 0x000000140f0c3224 */ /* 0x008fe400078e020a */
[----:B------:R-:W-:Y:S01]  /*bbe0*/  IMAD R3, R3, UR5, R2 ;  /* 0x0000000503037c24 */ /* 0x000fe2000f8e0202 */
[----:B------:R-:W-:Y:S01]  /*bbf0*/  PLOP3.LUT P1, PT, PT, PT, UP0, 0x40, 0x0 ;  /* 0x000000000000781c */ /* 0x000fe20003f2e808 */
[----:B------:R-:W-:Y:S01]  /*bc00*/  IMAD R14, R5, UR7, R14 ;  /* 0x00000007050e7c24 */ /* 0x000fe2000f8e020e */
[----:B------:R-:W-:Y:S01]  /*bc10*/  ULDC UR7, c[0x0][0x600] ;  /* 0x0001800000077ab9 */ /* 0x000fe20000000800 */
[----:B------:R-:W-:Y:S01]  /*bc20*/  IMAD R3, R3, UR8, R12 ;  /* 0x0000000803037c24 */ /* 0x000fe2000f8e020c */
[----:B------:R-:W-:Y:S01]  /*bc30*/  PLOP3.LUT P3, PT, PT, PT, UP0, 0x40, 0x0 ;  /* 0x000000000000781c */ /* 0x000fe20003f6e808 */
[----:B------:R-:W-:-:S02]  /*bc40*/  IMAD R14, R14, UR7, R13 ;  /* 0x000000070e0e7c24 */ /* 0x000fc4000f8e020d */
[----:B------:R-:W-:-:S03]  /*bc50*/  IMAD.MOV.U32 R2, RZ, RZ, 0x1 ;  /* 0x00000001ff027424 */ /* 0x000fc600078e00ff */
[----:B------:R-:W-:Y:S02]  /*bc60*/  SEL R4, R14, R3, P1 ;  /* 0x000000030e047207 */ /* 0x000fe40000800000 */
[----:B------:R-:W-:-:S07]  /*bc70*/  SEL R3, R3, R14, P3 ;  /* 0x0000000e03037207 */ /* 0x000fce0001800000 */
.L_x_368:
[----:B------:R-:W-:Y:S05]  /*bc80*/  BSYNC B1 ;  /* 0x0000000000017941 */ /* 0x000fea0003800000 */
.L_x_367:
[----:B------:R-:W-:-:S13]  /*bc90*/  LOP3.LUT P1, RZ, R2, 0xff, RZ, 0xc0, !PT ;  /* 0x000000ff02ff7812 */ /* 0x000fda000782c0ff */
[----:B------:R-:W-:Y:S05]  /*bca0*/  @P1 BRA `(.L_x_371) ;  /* 0xfffffff400341947 */ /* 0x000fea000383ffff */
[----:B------:R-:W-:Y:S05]  /*bcb0*/  BSYNC B0 ;  /* 0x0000000000007941 */ /* 0x000fea0003800000 */
.L_x_359:
[----:B------:R-:W-:-:S03]  /*bcc0*/  UMOV UR7, 0xffffffff ;  /* 0xffffffff00077882 */ /* 0x000fc60000000000 */
[----:B------:R-:W-:Y:S05]  /*bcd0*/  BRA.DIV UR7, `(.L_x_372) ;  /* 0x0000000a07ec7947 */ /* 0x000fea000b800000 */
[----:B------:R-:W-:-:S13]  /*bce0*/  ELECT P6, URZ, PT ;  /* 0x00000000003f782f */ /* 0x000fda00038c0000 */
.L_x_399:
[----:B------:R-:W-:Y:S04]  /*bcf0*/  BSSY B0, `(.L_x_373) ;  /* 0x00000a1000007945 */ /* 0x000fe80003800000 */
[----:B------:R-:W-:Y:S05]  /*bd00*/  @!P6 BRA `(.L_x_374) ;  /* 0x00000008007ce947 */ /* 0x000fea0003800000 */
[----:B------:R-:W-:-:S04]  /*bd10*/  ULOP3.LUT UR7, UR38, 0x2, URZ, 0xfc, !UPT ;  /* 0x0000000226077892 */ /* 0x000fc8000f8efc3f */
[----:B------:R-:W-:-:S06]  /*bd20*/  UISETP.NE.AND UP0, UPT, UR7, 0x3, UPT ;  /* 0x000000030700788c */ /* 0x000fcc000bf05270 */
[----:B------:R-:W-:-:S13]  /*bd30*/  PLOP3.LUT P0, PT, PT, PT, UP0, 0x80, 0x0 ;  /* 0x000000000000781c */ /* 0x000fda0003f0f008 */
[----:B------:R-:W-:Y:S05]  /*bd40*/  @!P0 BRA `(.L_x_375) ;  /* 0x0000000000048947 */ /* 0x000fea0003800000 */
[----:B------:R-:W-:Y:S01]  /*bd50*/  BPT.TRAP 0x1 ;  /* 0x000000040000795c */ /* 0x000fe20000300000 */
.L_x_375:
[----:B------:R-:W0:Y:S01]  /*bd60*/  S2R R3, SR_CgaCtaId ;  /* 0x0000000000037919 */ /* 0x000e220000008800 */
[----:B------:R-:W-:-:S04]  /*bd70*/  MOV R2, 0x400 ;  /* 0x0000040000027802 */ /* 0x000fc80000000f00 */
[----:B0-----:R-:W-:Y:S02]  /*bd80*/  LEA R3, R3, R2, 0x18 ;  /* 0x0000000203037211 */ /* 0x001fe400078ec0ff */
[----:B------:R-:W-:-:S03]  /*bd90*/  SHF.L.U32 R2, R0, 0x1f, RZ ;  /* 0x0000001f00027819 */ /* 0x000fc600000006ff */
[----:B------:R-:W-:-:S04]  /*bda0*/  VIADD R3, R3, 0x88 ;  /* 0x0000008803037836 */ /* 0x000fc80000000000 */
[C---:B------:R-:W-:Y:S02]  /*bdb0*/  IMAD R7, R8.reuse, 0x8, R3 ;  /* 0x0000000808077824 */ /* 0x040fe400078e0203 */
[----:B------:R-:W-:Y:S02]  /*bdc0*/  VIADD R8, R8, 0x1 ;  /* 0x0000000108087836 */ /* 0x000fe40000000000 */
[----:B------:R-:W0:Y:S03]  /*bdd0*/  SYNCS.PHASECHK.TRANS64.TRYWAIT P0, [R7+URZ], R2 ;  /* 0x00000002070075a7 */ /* 0x000e26000800017f */
[----:B------:R-:W-:-:S04]  /*bde0*/  ISETP.NE.AND P1, PT, R8, 0x11, PT ;  /* 0x000000110800780c */ /* 0x000fc80003f25270 */
[----:B------:R-:W-:Y:S02]  /*bdf0*/  SEL R5, RZ, 0x1, P1 ;  /* 0x00000001ff057807 */ /* 0x000fe40000800000 */
[----:B------:R-:W-:Y:S02]  /*be00*/  SEL R8, R8, RZ, P1 ;  /* 0x000000ff08087207 */ /* 0x000fe40000800000 */
[----:B------:R-:W-:-:S03]  /*be10*/  LOP3.LUT R5, R0, R5, RZ, 0x3c, !PT ;  /* 0x0000000500057212 */ /* 0x000fc600078e3cff */
[----:B------:R-:W-:Y:S01]  /*be20*/  IMAD R9, R8, 0x8, R3 ;  /* 0x0000000808097824 */ /* 0x000fe200078e0203 */
[----:B------:R-:W-:Y:S01]  /*be30*/  SHF.L.U32 R4, R5, 0x1f, RZ ;  /* 0x0000001f05047819 */ /* 0x000fe200000006ff */
[----:B0-----:R-:W-:Y:S06]  /*be40*/  @!P0 BRA `(.L_x_376) ;  /* 0x0000000800b08947 */ /* 0x001fec0003800000 */
.L_x_400:
[----:B------:R-:W1:Y:S01]  /*be50*/  SYNCS.PHASECHK.TRANS64.TRYWAIT P0, [R9+URZ], R4 ;  /* 0x00000004090075a7 */ /* 0x000e62000800017f */
[----:B------:R-:W-:-:S05]  /*be60*/  VIADD R0, R8, 0x1 ;  /* 0x0000000108007836 */ /* 0x000fca0000000000 */
[----:B------:R-:W-:-:S04]  /*be70*/  ISETP.NE.AND P1, PT, R0, 0x11, PT ;  /* 0x000000110000780c */ /* 0x000fc80003f25270 */
[----:B0-----:R-:W-:Y:S02]  /*be80*/  SEL R2, RZ, 0x1, P1 ;  /* 0x00000001ff027807 */ /* 0x001fe40000800000 */
[----:B------:R-:W-:Y:S02]  /*be90*/  SEL R0, R0, RZ, P1 ;  /* 0x000000ff00007207 */ /* 0x000fe40000800000 */
[----:B------:R-:W-:-:S03]  /*bea0*/  LOP3.LUT R7, R5, R2, RZ, 0x3c, !PT ;  /* 0x0000000205077212 */ /* 0x000fc600078e3cff */
[----:B------:R-:W-:Y:S01]  /*beb0*/  IMAD R6, R0, 0x8, R3 ;  /* 0x0000000800067824 */ /* 0x000fe200078e0203 */
[----:B------:R-:W-:Y:S01]  /*bec0*/  SHF.L.U32 R5, R7, 0x1f, RZ ;  /* 0x0000001f07057819 */ /* 0x000fe200000006ff */
[----:B-1----:R-:W-:Y:S06]  /*bed0*/  @!P0 BRA `(.L_x_377) ;  /* 0x0000000800a08947 */ /* 0x002fec0003800000 */
.L_x_401:
[----:B------:R-:W1:Y:S01]  /*bee0*/  SYNCS.PHASECHK.TRANS64.TRYWAIT P0, [R6+URZ], R5 ;  /* 0x00000005060075a7 */ /* 0x000e62000800017f */
[----:B------:R-:W-:-:S05]  /*bef0*/  VIADD R0, R0, 0x1 ;  /* 0x0000000100007836 */ /* 0x000fca0000000000 */
[----:B------:R-:W-:-:S04]  /*bf00*/  ISETP.NE.AND P1, PT, R0, 0x11, PT ;  /* 0x000000110000780c */ /* 0x000fc80003f25270 */
[----:B------:R-:W-:Y:S02]  /*bf10*/  SEL R2, RZ, 0x1, P1 ;  /* 0x00000001ff027807 */ /* 0x000fe40000800000 */
[----:B------:R-:W-:Y:S02]  /*bf20*/  SEL R0, R0, RZ, P1 ;  /* 0x000000ff00007207 */ /* 0x000fe40000800000 */
[----:B------:R-:W-:-:S03]  /*bf30*/  LOP3.LUT R7, R7, R2, RZ, 0x3c, !PT ;  /* 0x0000000207077212 */ /* 0x000fc600078e3cff */
[----:B0-----:R-:W-:Y:S01]  /*bf40*/  IMAD R9, R0, 0x8, R3 ;  /* 0x0000000800097824 */ /* 0x001fe200078e0203 */
[----:B------:R-:W-:Y:S01]  /*bf50*/  SHF.L.U32 R4, R7, 0x1f, RZ ;  /* 0x0000001f07047819 */ /* 0x000fe200000006ff */
[----:B-1----:R-:W-:Y:S06]  /*bf60*/  @!P0 BRA `(.L_x_378) ;  /* 0x0000000800908947 */ /* 0x002fec0003800000 */
.L_x_402:
        /* <DEDUP_REMOVED lines=9> */
.L_x_403:
        /* <DEDUP_REMOVED lines=9> */
.L_x_404:
        /* <DEDUP_REMOVED lines=9> */
.L_x_405:
        /* <DEDUP_REMOVED lines=9> */
.L_x_406:
        /* <DEDUP_REMOVED lines=9> */
.L_x_407:
        /* <DEDUP_REMOVED lines=9> */
.L_x_408:
        /* <DEDUP_REMOVED lines=9> */
.L_x_409:
        /* <DEDUP_REMOVED lines=9> */
.L_x_410:
        /* <DEDUP_REMOVED lines=9> */
.L_x_411:
        /* <DEDUP_REMOVED lines=9> */
.L_x_412:
        /* <DEDUP_REMOVED lines=9> */
.L_x_413:
        /* <DEDUP_REMOVED lines=9> */
.L_x_414:
[----:B------:R-:W1:Y:S01]  /*c630*/  SYNCS.PHASECHK.TRANS64.TRYWAIT P0, [R9+URZ], R4 ;  /* 0x00000004090075a7 */ /* 0x000e62000800017f */
[----:B------:R-:W-:-:S05]  /*c640*/  VIADD R0, R0, 0x1 ;  /* 0x0000000100007836 */ /* 0x000fca0000000000 */
[----:B------:R-:W-:-:S04]  /*c650*/  ISETP.NE.AND P1, PT, R0, 0x11, PT ;  /* 0x000000110000780c */ /* 0x000fc80003f25270 */
[----:B------:R-:W-:Y:S02]  /*c660*/  SEL R2, RZ, 0x1, P1 ;  /* 0x00000001ff027807 */ /* 0x000fe40000800000 */
[----:B------:R-:W-:Y:S02]  /*c670*/  SEL R0, R0, RZ, P1 ;  /* 0x000000ff00007207 */ /* 0x000fe40000800000 */
[----:B------:R-:W-:Y:S01]  /*c680*/  LOP3.LUT R2, R7, R2, RZ, 0x3c, !PT ;  /* 0x0000000207027212 */ /* 0x000fe200078e3cff */
[----:B-1----:R-:W-:Y:S06]  /*c690*/  @!P0 BRA `(.L_x_391) ;  /* 0x0000000400c88947 */ /* 0x002fec0003800000 */
.L_x_415:
[----:B------:R-:W-:Y:S01]  /*c6a0*/  IMAD R3, R0, 0x8, R3 ;  /* 0x0000000800037824 */ /* 0x000fe200078e0203 */
[----:B------:R-:W-:-:S07]  /*c6b0*/  SHF.L.U32 R0, R2, 0x1f, RZ ;  /* 0x0000001f02007819 */ /* 0x000fce00000006ff */
.L_x_392:
[----:B--2---:R2:W3:Y:S02]  /*c6c0*/  SYNCS.PHASECHK.TRANS64.TRYWAIT P0, [R3+URZ], R0 ;  /* 0x00000000030075a7 */ /* 0x0044e4000800017f */
[----:B---3--:R-:W-:Y:S05]  /*c6d0*/  @!P0 NANOSLEEP.SYNCS 0x989680 ;  /* 0x009896800000895d */ /* 0x008fea0003900000 */
[----:B------:R-:W3:Y:S02]  /*c6e0*/  @!P0 SYNCS.PHASECHK.TRANS64 P0, [R3+URZ], R0 ;  /* 0x00000000030085a7 */ /* 0x000ee4000800007f */
[----:B---3--:R-:W-:Y:S05]  /*c6f0*/  @!P0 BRA `(.L_x_392) ;  /* 0xfffffffc00f08947 */ /* 0x008fea000383ffff */
.L_x_374:
[----:B------:R-:W-:Y:S05]  /*c700*/  BSYNC B0 ;  /* 0x0000000000007941 */ /* 0x000fea0003800000 */
.L_x_373:
[----:B------:R-:W-:Y:S05]  /*c710*/  EXIT ;  /* 0x000000000000794d */ /* 0x000fea0003800000 */
.L_x_18:
[----:B---3--:R3:W4:Y:S02]  /*c720*/  SYNCS.PHASECHK.TRANS64.TRYWAIT P1, [R3+URZ], R0 ;  /* 0x00000000030075a7 */ /* 0x008724000802017f */
[----:B----4-:R-:W-:Y:S05]  /*c730*/  @!P1 NANOSLEEP.SYNCS 0x989680 ;  /* 0x009896800000995d */ /* 0x010fea0003900000 */
[----:B------:R-:W4:Y:S02]  /*c740*/  @!P1 SYNCS.PHASECHK.TRANS64 P1, [R3+URZ], R0 ;  /* 0x00000000030095a7 */ /* 0x000f24000802007f */
[----:B----4-:R-:W-:Y:S05]  /*c750*/  @!P1 BRA `(.L_x_18) ;  /* 0xfffffffc00f09947 */ /* 0x010fea000383ffff */
[----:B------:R-:W-:Y:S05]  /*c760*/  BRA `(.L_x_17) ;  /* 0xffffff4c00a07947 */ /* 0x000fea000383ffff */
.L_x_23:
[----:B---3--:R3:W4:Y:S02]  /*c770*/  SYNCS.PHASECHK.TRANS64.TRYWAIT P1, [R4+URZ], R3 ;  /* 0x00000003040075a7 */ /* 0x008724000802017f */
[----:B----4-:R-:W-:Y:S05]  /*c780*/  @!P1 NANOSLEEP.SYNCS 0x989680 ;  /* 0x009896800000995d */ /* 0x010fea0003900000 */
[----:B------:R-:W4:Y:S02]  /*c790*/  @!P1 SYNCS.PHASECHK.TRANS64 P1, [R4+URZ], R3 ;  /* 0x00000003040095a7 */ /* 0x000f24000802007f */
[----:B----4-:R-:W-:Y:S05]  /*c7a0*/  @!P1 BRA `(.L_x_23) ;  /* 0xfffffffc00f09947 */ /* 0x010fea000383ffff */
[----:B------:R-:W-:Y:S05]  /*c7b0*/  BRA `(.L_x_22) ;  /* 0xffffff54000c7947 */ /* 0x000fea000383ffff */
.L_x_360:
[----:B------:R-:W-:Y:S01]  /*c7c0*/  BSSY B1, `(.L_x_393) ;  /* 0x0000006000017945 */ /* 0x000fe20003800000 */
[----:B------:R-:W-:-:S07]  /*c7d0*/  IMAD.MOV.U32 R15, RZ, RZ, -0x1 ;  /* 0xffffffffff0f7424 */ /* 0x000fce00078e00ff */
[----:B------:R-:W-:Y:S05]  /*c7e0*/  WARPSYNC.COLLECTIVE R15, `(.L_x_394) ;  /* 0x000000000f0c7348 */ /* 0x000fea0003c00000 */
[----:B------:R-:W-:Y:S02]  /*c7f0*/  ELECT P6, UR62, PT ;  /* 0x00000000003e782f */ /* 0x000fe400038c0000 */
[----:B------:R-:W-:Y:S01]  /*c800*/  MOV R14, UR62 ;  /* 0x0000003e000e7c02 */ /* 0x000fe20008000f00 */
[----:B------:R-:W-:Y:S10]  /*c810*/  ENDCOLLECTIVE ;  /* 0x000000000000791b */ /* 0x000ff40003800000 */
.L_x_394:
[----:B------:R-:W-:Y:S05]  /*c820*/  BSYNC B1 ;  /* 0x0000000000017941 */ /* 0x000fea0003800000 */
.L_x_393:
[----:B------:R-:W-:Y:S05]  /*c830*/  BRA `(.L_x_395) ;  /* 0xffffffe8005c7947 */ /* 0x000fea000383ffff */
.L_x_363:
[----:B-1----:R1:W2:Y:S02]  /*c840*/  SYNCS.PHASECHK.TRANS64.TRYWAIT P1, [R13+URZ+0x88], R4 ;  /* 0x000088040d0075a7 */ /* 0x0022a4000802017f */
[----:B--2---:R-:W-:Y:S05]  /*c850*/  @!P1 NANOSLEEP.SYNCS 0x989680 ;  /* 0x009896800000995d */ /* 0x004fea0003900000 */
[----:B------:R-:W2:Y:S02]  /*c860*/  @!P1 SYNCS.PHASECHK.TRANS64 P1, [R13+URZ+0x88], R4 ;  /* 0x000088040d0095a7 */ /* 0x000ea4000802007f */
[----:B--2---:R-:W-:Y:S05]  /*c870*/  @!P1 BRA `(.L_x_363) ;  /* 0xfffffffc00f09947 */ /* 0x004fea000383ffff */
[----:B------:R-:W-:Y:S05]  /*c880*/  BRA `(.L_x_396) ;  /* 0xffffffe800907947 */ /* 0x000fea000383ffff */
.L_x_372:
[----:B------:R-:W-:Y:S01]  /*c890*/  BSSY B0, `(.L_x_397) ;  /* 0x0000006000007945 */ /* 0x000fe20003800000 */
[----:B------:R-:W-:-:S07]  /*c8a0*/  IMAD.MOV.U32 R15, RZ, RZ, -0x1 ;  /* 0xffffffffff0f7424 */ /* 0x000fce00078e00ff */
[----:B------:R-:W-:Y:S05]  /*c8b0*/  WARPSYNC.COLLECTIVE R15, `(.L_x_398) ;  /* 0x000000000f0c7348 */ /* 0x000fea0003c00000 */
[----:B------:R-:W-:Y:S02]  /*c8c0*/  ELECT P6, UR62, PT ;  /* 0x00000000003e782f */ /* 0x000fe400038c0000 */
[----:B------:R-:W-:Y:S01]  /*c8d0*/  MOV R14, UR62 ;  /* 0x0000003e000e7c02 */ /* 0x000fe20008000f00 */
[----:B------:R-:W-:Y:S10]  /*c8e0*/  ENDCOLLECTIVE ;  /* 0x000000000000791b */ /* 0x000ff40003800000 */
.L_x_398:
[----:B------:R-:W-:Y:S05]  /*c8f0*/  BSYNC B0 ;  /* 0x0000000000007941 */ /* 0x000fea0003800000 */
.L_x_397:
[----:B------:R-:W-:Y:S05]  /*c900*/  BRA `(.L_x_399) ;  /* 0xfffffff000f87947 */ /* 0x000fea000383ffff */
.L_x_376:
[----:B0-----:R0:W1:Y:S02]  /*c910*/  SYNCS.PHASECHK.TRANS64.TRYWAIT P0, [R7+URZ], R2 ;  /* 0x00000002070075a7 */ /* 0x001064000800017f */
[----:B-1----:R-:W-:Y:S05]  /*c920*/  @!P0 NANOSLEEP.SYNCS 0x989680 ;  /* 0x009896800000895d */ /* 0x002fea0003900000 */
[----:B------:R-:W1:Y:S02]  /*c930*/  @!P0 SYNCS.PHASECHK.TRANS64 P0, [R7+URZ], R2 ;  /* 0x00000002070085a7 */ /* 0x000e64000800007f */
[----:B-1----:R-:W-:Y:S05]  /*c940*/  @!P0 BRA `(.L_x_376) ;  /* 0xfffffffc00f08947 */ /* 0x002fea000383ffff */
[----:B------:R-:W-:Y:S05]  /*c950*/  BRA `(.L_x_400) ;  /* 0xfffffff4003c7947 */ /* 0x000fea000383ffff */
.L_x_377:
[----:B0-----:R0:W1:Y:S02]  /*c960*/  SYNCS.PHASECHK.TRANS64.TRYWAIT P0, [R9+URZ], R4 ;  /* 0x00000004090075a7 */ /* 0x001064000800017f */
[----:B-1----:R-:W-:Y:S05]  /*c970*/  @!P0 NANOSLEEP.SYNCS 0x989680 ;  /* 0x009896800000895d */ /* 0x002fea0003900000 */
[----:B------:R-:W1:Y:S02]  /*c980*/  @!P0 SYNCS.PHASECHK.TRANS64 P0, [R9+URZ], R4 ;  /* 0x00000004090085a7 */ /* 0x000e64000800007f */
[----:B-1----:R-:W-:Y:S05]  /*c990*/  @!P0 BRA `(.L_x_377) ;  /* 0xfffffffc00f08947 */ /* 0x002fea000383ffff */
[----:B------:R-:W-:Y:S05]  /*c9a0*/  BRA `(.L_x_401) ;  /* 0xfffffff4004c7947 */ /* 0x000fea000383ffff */
.L_x_378:
[----:B0-----:R0:W1:Y:S02]  /*c9b0*/  SYNCS.PHASECHK.TRANS64.TRYWAIT P0, [R6+URZ], R5 ;  /* 0x00000005060075a7 */ /* 0x001064000800017f */
[----:B-1----:R-:W-:Y:S05]  /*c9c0*/  @!P0 NANOSLEEP.SYNCS 0x989680 ;  /* 0x009896800000895d */ /* 0x002fea0003900000 */
[----:B------:R-:W1:Y:S02]  /*c9d0*/  @!P0 SYNCS.PHASECHK.TRANS64 P0, [R6+URZ], R5 ;  /* 0x00000005060085a7 */ /* 0x000e64000800007f */
[----:B-1----:R-:W-:Y:S05]  /*c9e0*/  @!P0 BRA `(.L_x_378) ;  /* 0xfffffffc00f08947 */ /* 0x002fea000383ffff */
[----:B------:R-:W-:Y:S05]  /*c9f0*/  BRA `(.L_x_402) ;  /* 0xfffffff4005c7947 */ /* 0x000fea000383ffff */
.L_x_379:
[----:B0-----:R0:W1:Y:S02]  /*ca00*/  SYNCS.PHASECHK.TRANS64.TRYWAIT P0, [R9+URZ], R4 ;  /* 0x00000004090075a7 */ /* 0x001064000800017f */
[----:B-1----:R-:W-:Y:S05]  /*ca10*/  @!P0 NANOSLEEP.SYNCS 0x989680 ;  /* 0x009896800000895d */ /* 0x002fea0003900000 */
[----:B------:R-:W1:Y:S02]  /*ca20*/  @!P0 SYNCS.PHASECHK.TRANS64 P0, [R9+URZ], R4 ;  /* 0x00000004090085a7 */ /* 0x000e64000800007f */
[----:B-1----:R-:W-:Y:S05]  /*ca30*/  @!P0 BRA `(.L_x_379) ;  /* 0xfffffffc00f08947 */ /* 0x002fea000383ffff */
[----:B------:R-:W-:Y:S05]  /*ca40*/  BRA `(.L_x_403) ;  /* 0xfffffff4006c7947 */ /* 0x000fea000383ffff */
.L_x_380:
[----:B0-----:R0:W1:Y:S02]  /*ca50*/  SYNCS.PHASECHK.TRANS64.TRYWAIT P0, [R6+URZ], R5 ;  /* 0x00000005060075a7 */ /* 0x001064000800017f */
[----:B-1----:R-:W-:Y:S05]  /*ca60*/  @!P0 NANOSLEEP.SYNCS 0x989680 ;  /* 0x009896800000895d */ /* 0x002fea0003900000 */
[----:B------:R-:W1:Y:S02]  /*ca70*/  @!P0 SYNCS.PHASECHK.TRANS64 P0, [R6+URZ], R5 ;  /* 0x00000005060085a7 */ /* 0x000e64000800007f */
[----:B-1----:R-:W-:Y:S05]  /*ca80*/  @!P0 BRA `(.L_x_380) ;  /* 0xfffffffc00f08947 */ /* 0x002fea000383ffff */
[----:B------:R-:W-:Y:S05]  /*ca90*/  BRA `(.L_x_404) ;  /* 0xfffffff4007c7947 */ /* 0x000fea000383ffff */
.L_x_381:
[----:B0-----:R0:W1:Y:S02]  /*caa0*/  SYNCS.PHASECHK.TRANS64.TRYWAIT P0, [R9+URZ], R4 ;  /* 0x00000004090075a7 */ /* 0x001064000800017f */
[----:B-1----:R-:W-:Y:S05]  /*cab0*/  @!P0 NANOSLEEP.SYNCS 0x989680 ;  /* 0x009896800000895d */ /* 0x002fea0003900000 */
[----:B------:R-:W1:Y:S02]  /*cac0*/  @!P0 SYNCS.PHASECHK.TRANS64 P0, [R9+URZ], R4 ;  /* 0x00000004090085a7 */ /* 0x000e64000800007f */
[----:B-1----:R-:W-:Y:S05]  /*cad0*/  @!P0 BRA `(.L_x_381) ;  /* 0xfffffffc00f08947 */ /* 0x002fea000383ffff */
[----:B------:R-:W-:Y:S05]  /*cae0*/  BRA `(.L_x_405) ;  /* 0xfffffff4008c7947 */ /* 0x000fea000383ffff */
.L_x_382:
[----:B0-----:R0:W1:Y:S02]  /*caf0*/  SYNCS.PHASECHK.TRANS64.TRYWAIT P0, [R6+URZ], R5 ;  /* 0x00000005060075a7 */ /* 0x001064000800017f */
[----:B-1----:R-:W-:Y:S05]  /*cb00*/  @!P0 NANOSLEEP.SYNCS 0x989680 ;  /* 0x009896800000895d */ /* 0x002fea0003900000 */
[----:B------:R-:W1:Y:S02]  /*cb10*/  @!P0 SYNCS.PHASECHK.TRANS64 P0, [R6+URZ], R5 ;  /* 0x00000005060085a7 */ /* 0x000e64000800007f */
[----:B-1----:R-:W-:Y:S05]  /*cb20*/  @!P0 BRA `(.L_x_382) ;  /* 0xfffffffc00f08947 */ /* 0x002fea000383ffff */
[----:B------:R-:W-:Y:S05]  /*cb30*/  BRA `(.L_x_406) ;  /* 0xfffffff4009c7947 */ /* 0x000fea000383ffff */
.L_x_383:
[----:B0-----:R0:W1:Y:S02]  /*cb40*/  SYNCS.PHASECHK.TRANS64.TRYWAIT P0, [R9+URZ], R4 ;  /* 0x00000004090075a7 */ /* 0x001064000800017f */
[----:B-1----:R-:W-:Y:S05]  /*cb50*/  @!P0 NANOSLEEP.SYNCS 0x989680 ;  /* 0x009896800000895d */ /* 0x002fea0003900000 */
[----:B------:R-:W1:Y:S02]  /*cb60*/  @!P0 SYNCS.PHASECHK.TRANS64 P0, [R9+URZ], R4 ;  /* 0x00000004090085a7 */ /* 0x000e64000800007f */
[----:B-1----:R-:W-:Y:S05]  /*cb70*/  @!P0 BRA `(.L_x_383) ;  /* 0xfffffffc00f08947 */ /* 0x002fea000383ffff */
[----:B------:R-:W-:Y:S05]  /*cb80*/  BRA `(.L_x_407) ;  /* 0xfffffff400ac7947 */ /* 0x000fea000383ffff */
.L_x_384:
[----:B0-----:R0:W1:Y:S02]  /*cb90*/  SYNCS.PHASECHK.TRANS64.TRYWAIT P0, [R6+URZ], R5 ;  /* 0x00000005060075a7 */ /* 0x001064000800017f */
[----:B-1----:R-:W-:Y:S05]  /*cba0*/  @!P0 NANOSLEEP.SYNCS 0x989680 ;  /* 0x009896800000895d */ /* 0x002fea0003900000 */
[----:B------:R-:W1:Y:S02]  /*cbb0*/  @!P0 SYNCS.PHASECHK.TRANS64 P0, [R6+URZ], R5 ;  /* 0x00000005060085a7 */ /* 0x000e64000800007f */
[----:B-1----:R-:W-:Y:S05]  /*cbc0*/  @!P0 BRA `(.L_x_384) ;  /* 0xfffffffc00f08947 */ /* 0x002fea000383ffff */
[----:B------:R-:W-:Y:S05]  /*cbd0*/  BRA `(.L_x_408) ;  /* 0xfffffff400bc7947 */ /* 0x000fea000383ffff */
.L_x_385:
[----:B0-----:R0:W1:Y:S02]  /*cbe0*/  SYNCS.PHASECHK.TRANS64.TRYWAIT P0, [R9+URZ], R4 ;  /* 0x00000004090075a7 */ /* 0x001064000800017f */
[----:B-1----:R-:W-:Y:S05]  /*cbf0*/  @!P0 NANOSLEEP.SYNCS 0x989680 ;  /* 0x009896800000895d */ /* 0x002fea0003900000 */
[----:B------:R-:W1:Y:S02]  /*cc00*/  @!P0 SYNCS.PHASECHK.TRANS64 P0, [R9+URZ], R4 ;  /* 0x00000004090085a7 */ /* 0x000e64000800007f */
[----:B-1----:R-:W-:Y:S05]  /*cc10*/  @!P0 BRA `(.L_x_385) ;  /* 0xfffffffc00f08947 */ /* 0x002fea000383ffff */
[----:B------:R-:W-:Y:S05]  /*cc20*/  BRA `(.L_x_409) ;  /* 0xfffffff400cc7947 */ /* 0x000fea000383ffff */
.L_x_386:
[----:B0-----:R0:W1:Y:S02]  /*cc30*/  SYNCS.PHASECHK.TRANS64.TRYWAIT P0, [R6+URZ], R5 ;  /* 0x00000005060075a7 */ /* 0x001064000800017f */
[----:B-1----:R-:W-:Y:S05]  /*cc40*/  @!P0 NANOSLEEP.SYNCS 0x989680 ;  /* 0x009896800000895d */ /* 0x002fea0003900000 */
[----:B------:R-:W1:Y:S02]  /*cc50*/  @!P0 SYNCS.PHASECHK.TRANS64 P0, [R6+URZ], R5 ;  /* 0x00000005060085a7 */ /* 0x000e64000800007f */
[----:B-1----:R-:W-:Y:S05]  /*cc60*/  @!P0 BRA `(.L_x_386) ;  /* 0xfffffffc00f08947 */ /* 0x002fea000383ffff */
[----:B------:R-:W-:Y:S05]  /*cc70*/  BRA `(.L_x_410) ;  /* 0xfffffff400dc7947 */ /* 0x000fea000383ffff */
.L_x_387:
[----:B0-----:R0:W1:Y:S02]  /*cc80*/  SYNCS.PHASECHK.TRANS64.TRYWAIT P0, [R9+URZ], R4 ;  /* 0x00000004090075a7 */ /* 0x001064000800017f */
[----:B-1----:R-:W-:Y:S05]  /*cc90*/  @!P0 NANOSLEEP.SYNCS 0x989680 ;  /* 0x009896800000895d */ /* 0x002fea0003900000 */
[----:B------:R-:W1:Y:S02]  /*cca0*/  @!P0 SYNCS.PHASECHK.TRANS64 P0, [R9+URZ], R4 ;  /* 0x00000004090085a7 */ /* 0x000e64000800007f */
[----:B-1----:R-:W-:Y:S05]  /*ccb0*/  @!P0 BRA `(.L_x_387) ;  /* 0xfffffffc00f08947 */ /* 0x002fea000383ffff */
[----:B------:R-:W-:Y:S05]  /*ccc0*/  BRA `(.L_x_411) ;  /* 0xfffffff400ec7947 */ /* 0x000fea000383ffff */
.L_x_388:
[----:B0-----:R0:W1:Y:S02]  /*ccd0*/  SYNCS.PHASECHK.TRANS64.TRYWAIT P0, [R6+URZ], R5 ;  /* 0x00000005060075a7 */ /* 0x001064000800017f */
[----:B-1----:R-:W-:Y:S05]  /*cce0*/  @!P0 NANOSLEEP.SYNCS 0x989680 ;  /* 0x009896800000895d */ /* 0x002fea0003900000 */
[----:B------:R-:W1:Y:S02]  /*ccf0*/  @!P0 SYNCS.PHASECHK.TRANS64 P0, [R6+URZ], R5 ;  /* 0x00000005060085a7 */ /* 0x000e64000800007f */
[----:B-1----:R-:W-:Y:S05]  /*cd00*/  @!P0 BRA `(.L_x_388) ;  /* 0xfffffffc00f08947 */ /* 0x002fea000383ffff */
[----:B------:R-:W-:Y:S05]  /*cd10*/  BRA `(.L_x_412) ;  /* 0xfffffff400fc7947 */ /* 0x000fea000383ffff */
.L_x_389:
[----:B0-----:R0:W1:Y:S02]  /*cd20*/  SYNCS.PHASECHK.TRANS64.TRYWAIT P0, [R9+URZ], R4 ;  /* 0x00000004090075a7 */ /* 0x001064000800017f */
[----:B-1----:R-:W-:Y:S05]  /*cd30*/  @!P0 NANOSLEEP.SYNCS 0x989680 ;  /* 0x009896800000895d */ /* 0x002fea0003900000 */
[----:B------:R-:W1:Y:S02]  /*cd40*/  @!P0 SYNCS.PHASECHK.TRANS64 P0, [R9+URZ], R4 ;  /* 0x00000004090085a7 */ /* 0x000e64000800007f */
[----:B-1----:R-:W-:Y:S05]  /*cd50*/  @!P0 BRA `(.L_x_389) ;  /* 0xfffffffc00f08947 */ /* 0x002fea000383ffff */
[----:B------:R-:W-:Y:S05]  /*cd60*/  BRA `(.L_x_413) ;  /* 0xfffffff8000c7947 */ /* 0x000fea000383ffff */
.L_x_390:
[----:B0-----:R0:W1:Y:S02]  /*cd70*/  SYNCS.PHASECHK.TRANS64.TRYWAIT P0, [R6+URZ], R5 ;  /* 0x00000005060075a7 */ /* 0x001064000800017f */
[----:B-1----:R-:W-:Y:S05]  /*cd80*/  @!P0 NANOSLEEP.SYNCS 0x989680 ;  /* 0x009896800000895d */ /* 0x002fea0003900000 */
[----:B------:R-:W1:Y:S02]  /*cd90*/  @!P0 SYNCS.PHASECHK.TRANS64 P0, [R6+URZ], R5 ;  /* 0x00000005060085a7 */ /* 0x000e64000800007f */
[----:B-1----:R-:W-:Y:S05]  /*cda0*/  @!P0 BRA `(.L_x_390) ;  /* 0xfffffffc00f08947 */ /* 0x002fea000383ffff */
[----:B------:R-:W-:Y:S05]  /*cdb0*/  BRA `(.L_x_414) ;  /* 0xfffffff8001c7947 */ /* 0x000fea000383ffff */
.L_x_391:
[----:B-1----:R1:W2:Y:S02]  /*cdc0*/  SYNCS.PHASECHK.TRANS64.TRYWAIT P0, [R9+URZ], R4 ;  /* 0x00000004090075a7 */ /* 0x0022a4000800017f */
[----:B--2---:R-:W-:Y:S05]  /*cdd0*/  @!P0 NANOSLEEP.SYNCS 0x989680 ;  /* 0x009896800000895d */ /* 0x004fea0003900000 */
[----:B------:R-:W2:Y:S02]  /*cde0*/  @!P0 SYNCS.PHASECHK.TRANS64 P0, [R9+URZ], R4 ;  /* 0x00000004090085a7 */ /* 0x000ea4000800007f */
[----:B--2---:R-:W-:Y:S05]  /*cdf0*/  @!P0 BRA `(.L_x_391) ;  /* 0xfffffffc00f08947 */ /* 0x004fea000383ffff */
[----:B------:R-:W-:Y:S05]  /*ce00*/  BRA `(.L_x_415) ;  /* 0xfffffff800247947 */ /* 0x000fea000383ffff */
.L_x_416:
[----:B------:R-:W-:-:S00]  /*ce10*/  BRA `(.L_x_416) ;  /* 0xfffffffc00fc7947 */ /* 0x000fc0000383ffff */
[----:B------:R-:W-:-:S00]  /*ce20*/  NOP ;  /* 0x0000000000007918 */ /* 0x000fc00000000000 */
        /* <DEDUP_REMOVED lines=13> */
.L_x_417:


//--------------------- .nv.global.init           --------------------------
	.section	.nv.global.init,"aw",@progbits
.nv.global.init:
	.type		$str$22,@object
	.size		$str$22,($str$23 - $str$22)
$str$22:
        /*0000*/ 	.byte	0x6b, 0x5f, 0x74, 0x69, 0x6c, 0x65, 0x5f, 0x63, 0x6f, 0x75, 0x6e, 0x74, 0x20, 0x3e, 0x3d, 0x20
        /*0010*/ 	.byte	0x31, 0x00
	.type		$str$23,@object
	.size		$str$23,(__unnamed_1 - $str$23)
$str$23:
        /*0012*/ 	.byte	0x2f, 0x74, 0x6d, 0x70, 0x2f, 0x63, 0x75, 0x74, 0x6c, 0x61, 0x73, 0x73, 0x5f, 0x73, 0x77, 0x65
        /*0022*/ 	.byte	0x65, 0x70, 0x5f, 0x73, 0x72, 0x63, 0x2f, 0x69, 0x6e, 0x63, 0x6c, 0x75, 0x64, 0x65, 0x2f, 0x63
        /*0032*/ 	.byte	0x75, 0x74, 0x6c, 0x61, 0x73, 0x73, 0x2f, 0x67, 0x65, 0x6d, 0x6d, 0x2f, 0x63, 0x6f, 0x6c, 0x6c
        /*0042*/ 	.byte	0x65, 0x63, 0x74, 0x69, 0x76, 0x65, 0x2f, 0x73, 0x6d, 0x39, 0x30, 0x5f, 0x6d, 0x6d, 0x61, 0x5f
        /*0052*/ 	.byte	0x74, 0x6d, 0x61, 0x5f, 0x67, 0x6d, 0x6d, 0x61, 0x5f, 0x73, 0x73, 0x5f, 0x77, 0x61, 0x72, 0x70
        /*0062*/ 	.byte	0x73, 0x70, 0x65, 0x63, 0x69, 0x61, 0x6c, 0x69, 0x7a, 0x65, 0x64, 0x2e, 0x68, 0x70, 0x70, 0x00
	.type		__unnamed_1,@object
	.size		__unnamed_1,(.L_0 - __unnamed_1)
__unnamed_1:
        /*0072*/ 	.byte	0x76, 0x6f, 0x69, 0x64, 0x20, 0x63, 0x75, 0x74, 0x6c, 0x61, 0x73, 0x73, 0x3a, 0x3a, 0x67, 0x65
        /* <DEDUP_REMOVED lines=172> */
        /*0b42*/ 	.byte	0x00
.L_0:


//--------------------- .nv.shared._ZN7cutlass13device_kernelINS_4gemm6kernel13GemmUniversalIN4cute5tupleIJiiiiEEENS1_10collective13CollectiveMmaINS1_34MainloopSm90TmaGmmaWarpSpecializedILi17ENS5_IJNS4_1CILi1EEESB_SB_EEENS1_35KernelTmaWarpSpecializedCooperativeEEENS5_IJNSA_ILi256EEENSA_ILi160EEENSA_ILi32EEEEEEaNS5_IJlSB_lEEEaSJ_NS4_8TiledMMAINS4_8MMA_AtomIJNS4_4SM904GMMA26MMA_64x32x32_S32S8S8_SS_TNEEEENS4_6LayoutINS5_IJNSA_ILi2EEESB_SB_EEENS5_IJSB_NSA_ILi0EEEST_EEEEENS5_IJNS4_10UnderscoreESW_SW_EEEEENS4_13SM90_TMA_LOADENS4_14ComposedLayoutINS4_7SwizzleILi1ELi4ELi3EEENS4_18smem_ptr_flag_bitsILi8EEENSQ_INS5_IJNSA_ILi8EEESH_EEENS5_IJSH_SB_EEEEEEEvNS4_8identityESZ_S19_vS1A_EENS_8epilogue10collective6detail29Sm90TmaWarpSpecializedAdapterINS1D_15DefaultEpilogueIaSJ_SJ_NS1C_6thread17LinearCombinationIaLi1EiiLNS1H_9ScaleType4KindE0ELNS_15FloatRoundStyleE2EaEENS1_15EpilogueDefaultEEEEEvvEEEEvNT_6ParamsE --------------------------
	.section	.nv.shared._ZN7cutlass13device_kernelINS_4gemm6kernel13GemmUniversalIN4cute5tupleIJiiiiEEENS1_10collective13CollectiveMmaINS1_34MainloopSm90TmaGmmaWarpSpecializedILi17ENS5_IJNS4_1CILi1EEESB_SB_EEENS1_35KernelTmaWarpSpecializedCooperativeEEENS5_IJNSA_ILi256EEENSA_ILi160EEENSA_ILi32EEEEEEaNS5_IJlSB_lEEEaSJ_NS4_8TiledMMAINS4_8MMA_AtomIJNS4_4SM904GMMA26MMA_64x32x32_S32S8S8_SS_TNEEEENS4_6LayoutINS5_IJNSA_ILi2EEESB_SB_EEENS5_IJSB_NSA_ILi0EEEST_EEEEENS5_IJNS4_10UnderscoreESW_SW_EEEEENS4_13SM90_TMA_LOADENS4_14ComposedLayoutINS4_7SwizzleILi1ELi4ELi3EEENS4_18smem_ptr_flag_bitsILi8EEENSQ_INS5_IJNSA_ILi8EEESH_EEENS5_IJSH_SB_EEEEEEEvNS4_8identityESZ_S19_vS1A_EENS_8epilogue10collective6detail29Sm90TmaWarpSpecializedAdapterINS1D_15DefaultEpilogueIaSJ_SJ_NS1C_6thread17LinearCombinationIaLi1EiiLNS1H_9ScaleType4KindE0ELNS_15FloatRoundStyleE2EaEENS1_15EpilogueDefaultEEEEEvvEEEEvNT_6ParamsE,"aw",@nobits
	.sectionflags	@""
	.align	16
	.zero		1024


//--------------------- .nv.shared.reserved.0     --------------------------
	.section	.nv.shared.reserved.0,"aw",@nobits
	.weak		__nv_reservedSMEM_offset_0_alias
	.size		__nv_reservedSMEM_offset_0_alias, 0, 0
	.other		__nv_reservedSMEM_offset_0_alias,@"STO_CUDA_RESERVED_SHARED STV_DEFAULT"
__nv_reservedSMEM_offset_0_alias:
	.zero		0


//--------------------- .nv.global                --------------------------
	.section	.nv.global,"aw",@nobits
.nv.global:
	.type		_ZN39_INTERNAL_ad57b8da_4_k_cu_9331fc30_58664cute1_E,@object
	.size		_ZN39_INTERNAL_ad57b8da_4_k_cu_9331fc30_58664cute1_E,(_ZN39_INTERNAL_ad57b8da_4_k_cu_9331fc30_58664cuda3std3__45__cpo6cbeginE - _ZN39_INTERNAL_ad57b8da_4_k_cu_9331fc30_58664cute1_E)
_ZN39_INTERNAL_ad57b8da_4_k_cu_9331fc30_58664cute1_E:
	.zero		1
	.type		_ZN39_INTERNAL_ad57b8da_4_k_cu_9331fc30_58664cuda3std3__45__cpo6cbeginE,@object
	.size		_ZN39_INTERNAL_ad57b8da_4_k_cu_9331fc30_58664cuda3std3__45__cpo6cbeginE,(_ZN39_INTERNAL_ad57b8da_4_k_cu_9331fc30_58664cuda3std3__48in_placeE - _ZN39_INTERNAL_ad57b8da_4_k_cu_9331fc30_58664cuda3std3__45__cpo6cbeginE)
_ZN39_INTERNAL_ad57b8da_4_k_cu_9331fc30_58664cuda3std3__45__cpo6cbeginE:
	.zero		1
	.type		_ZN39_INTERNAL_ad57b8da_4_k_cu_9331fc30_58664cuda3std3__48in_placeE,@object
	.size		_ZN39_INTERNAL_ad57b8da_4_k_cu_9331fc30_58664cuda3std3__48in_placeE,(_ZN39_INTERNAL_ad57b8da_4_k_cu_9331fc30_58664cuda3std6ranges3__45__cpo9iter_moveE - _ZN39_INTERNAL_ad57b8da_4_k_cu_9331fc30_58664cuda3std3__48in_placeE)
_ZN39_INTERNAL_ad57b8da_4_k_cu_9331fc30_58664cuda3std3__48in_placeE:
	.zero		1
	.type		_ZN39_INTERNAL_ad57b8da_4_k_cu_9331fc30_58664cuda3std6ranges3__45__cpo9iter_moveE,@object
	.size		_ZN39_INTERNAL_ad57b8da_4_k_cu_9331fc30_58664cuda3std6ranges3__45__cpo9iter_moveE,(_ZN39_INTERNAL_ad57b8da_4_k_cu_9331fc30_58664cuda3std3__45__cpo5beginE - _ZN39_INTERNAL_ad57b8da_4_k_cu_9331fc30_58664cuda3std6ranges3__45__cpo9iter_moveE)
_ZN39_INTERNAL_ad57b8da_4_k_cu_9331fc30_58664cuda3std6ranges3__45__cpo9iter_moveE:
	.zero		1
	.type		_ZN39_INTERNAL_ad57b8da_4_k_cu_9331fc30_58664cuda3std3__45__cpo5beginE,@object
	.size		_ZN39_INTERNAL_ad57b8da_4_k_cu_9331fc30_58664cuda3std3__45__cpo5beginE,(_ZN39_INTERNAL_ad57b8da_4_k_cu_9331fc30_58664cuda3std3__441_GLOBAL__N__ad57b8da_4_k_cu_9331fc30_58666ignoreE - _ZN39_INTERNAL_ad57b8da_4_k_cu_9331fc30_58664cuda3std3__45__cpo5beginE)
_ZN39_INTERNAL_ad57b8da_4_k_cu_9331fc30_58664cuda3std3__45__cpo5beginE:
	.zero		1
	.type		_ZN39_INTERNAL_ad57b8da_4_k_cu_9331fc30_58664cuda3std3__441_GLOBAL__N__ad57b8da_4_k_cu_9331fc30_58666ignoreE,@object
	.size		_ZN39_INTERNAL_ad57b8da_4_k_cu_9331fc30_58664cuda3std3__441_GLOBAL__N__ad57b8da_4_k_cu_9331fc30_58666ignoreE,(_ZN39_INTERNAL_ad57b8da_4_k_cu_9331fc30_58664cute7productE - _ZN39_INTERNAL_ad57b8da_4_k_cu_9331fc30_58664cuda3std3__441_GLOBAL__N__ad57b8da_4_k_cu_9331fc30_58666ignoreE)
_ZN39_INTERNAL_ad57b8da_4_k_cu_9331fc30_58664cuda3std3__441_GLOBAL__N__ad57b8da_4_k_cu_9331fc30_58666ignoreE:
	.zero		1
	.type		_ZN39_INTERNAL_ad57b8da_4_k_cu_9331fc30_58664cute7productE,@object
	.size		_ZN39_INTERNAL_ad57b8da_4_k_cu_9331fc30_58664cute7productE,(_ZN39_INTERNAL_ad57b8da_4_k_cu_9331fc30_58664cuda3std3__45__cpo3endE - _ZN39_INTERNAL_ad57b8da_4_k_cu_9331fc30_58664cute7productE)
_ZN39_INTERNAL_ad57b8da_4_k_cu_9331fc30_58664cute7productE:
	.zero		1
	.type		_ZN39_INTERNAL_ad57b8da_4_k_cu_9331fc30_58664cuda3std3__45__cpo3endE,@object
	.size		_ZN39_INTERNAL_ad57b8da_4_k_cu_9331fc30_58664cuda3std3__45__cpo3endE,(_ZN39_INTERNAL_ad57b8da_4_k_cu_9331fc30_58664cuda3std3__419piecewise_constructE - _ZN39_INTERNAL_ad57b8da_4_k_cu_9331fc30_58664cuda3std3__45__cpo3endE)
_ZN39_INTERNAL_ad57b8da_4_k_cu_9331fc30_58664cuda3std3__45__cpo3endE:
	.zero		1
	.type		_ZN39_INTERNAL_ad57b8da_4_k_cu_9331fc30_58664cuda3std3__419piecewise_constructE,@object
	.size		_ZN39_INTERNAL_ad57b8da_4_k_cu_9331fc30_58664cuda3std3__419piecewise_constructE,(_ZN39_INTERNAL_ad57b8da_4_k_cu_9331fc30_58664cuda3std3__45__cpo4cendE - _ZN39_INTERNAL_ad57b8da_4_k_cu_9331fc30_58664cuda3std3__419piecewise_constructE)
_ZN39_INTERNAL_ad57b8da_4_k_cu_9331fc30_58664cuda3std3__419piecewise_constructE:
	.zero		1
	.type		_ZN39_INTERNAL_ad57b8da_4_k_cu_9331fc30_58664cuda3std3__45__cpo4cendE,@object
	.size		_ZN39_INTERNAL_ad57b8da_4_k_cu_9331fc30_58664cuda3std3__45__cpo4cendE,(_ZN39_INTERNAL_ad57b8da_4_k_cu_9331fc30_58664cuda3std6ranges3__45__cpo4swapE - _ZN39_INTERNAL_ad57b8da_4_k_cu_9331fc30_58664cuda3std3__45__cpo4cendE)
_ZN39_INTERNAL_ad57b8da_4_k_cu_9331fc30_58664cuda3std3__45__cpo4cendE:
	.zero		1
	.type		_ZN39_INTERNAL_ad57b8da_4_k_cu_9331fc30_58664cuda3std6ranges3__45__cpo4swapE,@object
	.size		_ZN39_INTERNAL_ad57b8da_4_k_cu_9331fc30_58664cuda3std6ranges3__45__cpo4swapE,(.L_8 - _ZN39_INTERNAL_ad57b8da_4_k_cu_9331fc30_58664cuda3std6ranges3__45__cpo4swapE)
_ZN39_INTERNAL_ad57b8da_4_k_cu_9331fc30_58664cuda3std6ranges3__45__cpo4swapE:
	.zero		1
.L_8:


//--------------------- .nv.constant0._ZN7cutlass13device_kernelINS_4gemm6kernel13GemmUniversalIN4cute5tupleIJiiiiEEENS1_10collective13CollectiveMmaINS1_34MainloopSm90TmaGmmaWarpSpecializedILi17ENS5_IJNS4_1CILi1EEESB_SB_EEENS1_35KernelTmaWarpSpecializedCooperativeEEENS5_IJNSA_ILi256EEENSA_ILi160EEENSA_ILi32EEEEEEaNS5_IJlSB_lEEEaSJ_NS4_8TiledMMAINS4_8MMA_AtomIJNS4_4SM904GMMA26MMA_64x32x32_S32S8S8_SS_TNEEEENS4_6LayoutINS5_IJNSA_ILi2EEESB_SB_EEENS5_IJSB_NSA_ILi0EEEST_EEEEENS5_IJNS4_10UnderscoreESW_SW_EEEEENS4_13SM90_TMA_LOADENS4_14ComposedLayoutINS4_7SwizzleILi1ELi4ELi3EEENS4_18smem_ptr_flag_bitsILi8EEENSQ_INS5_IJNSA_ILi8EEESH_EEENS5_IJSH_SB_EEEEEEEvNS4_8identityESZ_S19_vS1A_EENS_8epilogue10collective6detail29Sm90TmaWarpSpecializedAdapterINS1D_15DefaultEpilogueIaSJ_SJ_NS1C_6thread17LinearCombinationIaLi1EiiLNS1H_9ScaleType4KindE0ELNS_15FloatRoundStyleE2EaEENS1_15EpilogueDefaultEEEEEvvEEEEvNT_6ParamsE --------------------------
	.section	.nv.constant0._ZN7cutlass13device_kernelINS_4gemm6kernel13GemmUniversalIN4cute5tupleIJiiiiEEENS1_10collective13CollectiveMmaINS1_34MainloopSm90TmaGmmaWarpSpecializedILi17ENS5_IJNS4_1CILi1EEESB_SB_EEENS1_35KernelTmaWarpSpecializedCooperativeEEENS5_IJNSA_ILi256EEENSA_ILi160EEENSA_ILi32EEEEEEaNS5_IJlSB_lEEEaSJ_NS4_8TiledMMAINS4_8MMA_AtomIJNS4_4SM904GMMA26MMA_64x32x32_S32S8S8_SS_TNEEEENS4_6LayoutINS5_IJNSA_ILi2EEESB_SB_EEENS5_IJSB_NSA_ILi0EEEST_EEEEENS5_IJNS4_10UnderscoreESW_SW_EEEEENS4_13SM90_TMA_LOADENS4_14ComposedLayoutINS4_7SwizzleILi1ELi4ELi3EEENS4_18smem_ptr_flag_bitsILi8EEENSQ_INS5_IJNSA_ILi8EEESH_EEENS5_IJSH_SB_EEEEEEEvNS4_8identityESZ_S19_vS1A_EENS_8epilogue10collective6detail29Sm90TmaWarpSpecializedAdapterINS1D_15DefaultEpilogueIaSJ_SJ_NS1C_6thread17LinearCombinationIaLi1EiiLNS1H_9ScaleType4KindE0ELNS_15FloatRoundStyleE2EaEENS1_15EpilogueDefaultEEEEEvvEEEEvNT_6ParamsE,"a",@progbits
	.sectionflags	@""
	.align	4
.nv.constant0._ZN7cutlass13device_kernelINS_4gemm6kernel13GemmUniversalIN4cute5tupleIJiiiiEEENS1_10collective13CollectiveMmaINS1_34MainloopSm90TmaGmmaWarpSpecializedILi17ENS5_IJNS4_1CILi1EEESB_SB_EEENS1_35KernelTmaWarpSpecializedCooperativeEEENS5_IJNSA_ILi256EEENSA_ILi160EEENSA_ILi32EEEEEEaNS5_IJlSB_lEEEaSJ_NS4_8TiledMMAINS4_8MMA_AtomIJNS4_4SM904GMMA26MMA_64x32x32_S32S8S8_SS_TNEEEENS4_6LayoutINS5_IJNSA_ILi2EEESB_SB_EEENS5_IJSB_NSA_ILi0EEEST_EEEEENS5_IJNS4_10UnderscoreESW_SW_EEEEENS4_13SM90_TMA_LOADENS4_14ComposedLayoutINS4_7SwizzleILi1ELi4ELi3EEENS4_18smem_ptr_flag_bitsILi8EEENSQ_INS5_IJNSA_ILi8EEESH_EEENS5_IJSH_SB_EEEEEEEvNS4_8identityESZ_S19_vS1A_EENS_8epilogue10collective6detail29Sm90TmaWarpSpecializedAdapterINS1D_15DefaultEpilogueIaSJ_SJ_NS1C_6thread17LinearCombinationIaLi1EiiLNS1H_9ScaleType4KindE0ELNS_15FloatRoundStyleE2EaEENS1_15EpilogueDefaultEEEEEvvEEEEvNT_6ParamsE:
	.zero		1664


//--------------------- SYMBOLS --------------------------

	.type		.nv.reservedSmem.offset0,@object
	.size		.nv.reservedSmem.offset0,0x4
	.type		__assertfail,@function
